def matmul_kernel(
    a_ptr,
    b_ptr,
    c_ptr,
    M,
    N,
    K,
    stride_am,
    stride_ak,
    stride_bk,
    stride_bn,
    stride_cm,
    stride_cn,
    BLOCK_M: tl.constexpr,
    BLOCK_N: tl.constexpr,
    BLOCK_K: tl.constexpr,
    GROUP_M: tl.constexpr,
):
    pid = tl.program_id(axis=0)
    num_pid_m = tl.cdiv(M, BLOCK_M)
    num_pid_n = tl.cdiv(N, BLOCK_N)
    num_pid_in_group = GROUP_M * num_pid_n
    group_id = pid // num_pid_in_group
    first_pid_m = group_id * GROUP_M
    group_size_m = min(num_pid_m - first_pid_m, GROUP_M)
    pid_m = first_pid_m + ((pid % num_pid_in_group) % group_size_m)
    pid_n = (pid % num_pid_in_group) // group_size_m

    offs_am = (pid_m * BLOCK_M + tl.arange(0, BLOCK_M)) % M
    offs_bn = (pid_n * BLOCK_N + tl.arange(0, BLOCK_N)) % N
    offs_k = tl.arange(0, BLOCK_K)
    a_ptrs = a_ptr + offs_am[:, None] * stride_am + offs_k[None, :] * stride_ak
    b_ptrs = b_ptr + offs_k[:, None] * stride_bk + offs_bn[None, :] * stride_bn

    acc = tl.zeros((BLOCK_M, BLOCK_N), dtype=tl.float32)
    for kk in range(0, tl.cdiv(K, BLOCK_K)):
        a = tl.load(a_ptrs, mask=offs_k[None, :] < K - kk * BLOCK_K, other=0.0)
        b = tl.load(b_ptrs, mask=offs_k[:, None] < K - kk * BLOCK_K, other=0.0)
        acc = tl.dot(a, b, acc)
        a_ptrs += BLOCK_K * stride_ak
        b_ptrs += BLOCK_K * stride_bk

    c = acc.to(c_ptr.dtype.element_ty)
    offs_cm = pid_m * BLOCK_M + tl.arange(0, BLOCK_M)
    offs_cn = pid_n * BLOCK_N + tl.arange(0, BLOCK_N)
    c_ptrs = c_ptr + offs_cm[:, None] * stride_cm + offs_cn[None, :] * stride_cn
    mask = (offs_cm[:, None] < M) & (offs_cn[None, :] < N)
    tl.store(c_ptrs, c, mask=mask)

# config = {"BLOCK_K": 32, "BLOCK_M": 64, "BLOCK_N": 64, "GROUP_M": 4, "arch": "sm_100", "dtype": "fp16", "num_ctas": 1, "num_stages": 3, "num_warps": 4}
# arch = sm_100


// ===== COMPILED SASS (sm_100a) =====

	.target	sm_100a

	.elftype	@"ET_EXEC"


//--------------------- .note.nv.tkinfo           --------------------------
	.section	.note.nv.tkinfo,"",@"SHT_NOTE"
	.sectionflags	@"SHF_NOTE_NV_TKINFO"
	.tkinfo
        /*0018*/ 	.word	0x00000081
        /*0030*/ 	.string	""
        /*0030*/ 	.string	"ptxas-blackwell"
        /*0030*/ 	.string	"Cuda compilation tools, release 12.9, V12.9.86"
        /*0030*/ 	.string	"Build cuda_12.9.r12.9/compiler.36037853_0"
        /*0030*/ 	.string	"-v  -suppress-debug-info  -lineinfo  -arch sm_100a "



//--------------------- .note.nv.cuver            --------------------------
	.section	.note.nv.cuver,"",@"SHT_NOTE"
	.sectionflags	@"SHF_NOTE_NV_CUVER"
        /*0018*/ 	.short	0x0001
        /*001a*/ 	.short	0x0064
        /*001c*/ 	.short	0x0001
        /*001e*/ 	.short	0x0000
        /*0020*/ 	.short	0x0001
        /*0022*/ 	.short	0x0000


//--------------------- .nv.info                  --------------------------
	.section	.nv.info,"",@"SHT_CUDA_INFO"
	.align	4


	//----- nvinfo : EIATTR_REGCOUNT
	.align		4
        /*0000*/ 	.byte	0x04, 0x2f
        /*0002*/ 	.short	(.L_4 - .L_3)
	.align		4
.L_3:
        /*0004*/ 	.word	index@(matmul_kernel)
        /*0008*/ 	.word	0x00000080


	//----- nvinfo : EIATTR_FRAME_SIZE
	.align		4
.L_4:
        /*000c*/ 	.byte	0x04, 0x11
        /*000e*/ 	.short	(.L_6 - .L_5)
	.align		4
.L_5:
        /*0010*/ 	.word	index@($__internal_2_$__cuda_sm10x_tcgen05_guardrail_trap_unallocated_columns_being_dealloced)
        /*0014*/ 	.word	0x00000000


	//----- nvinfo : EIATTR_FRAME_SIZE
	.align		4
.L_6:
        /*0018*/ 	.byte	0x04, 0x11
        /*001a*/ 	.short	(.L_8 - .L_7)
	.align		4
.L_7:
        /*001c*/ 	.word	index@($__internal_1_$__cuda_sm10x_tcgen05_guardrail_trap_phase_invalid_during_alloc)
        /*0020*/ 	.word	0x00000000


	//----- nvinfo : EIATTR_FRAME_SIZE
	.align		4
.L_8:
        /*0024*/ 	.byte	0x04, 0x11
        /*0026*/ 	.short	(.L_10 - .L_9)
	.align		4
.L_9:
        /*0028*/ 	.word	index@($__internal_0_$__cuda_sm10x_tcgen05_guardrail_trap_col_being_dealloced_not_returned_by_alloc)
        /*002c*/ 	.word	0x00000000


	//----- nvinfo : EIATTR_FRAME_SIZE
	.align		4
.L_10:
        /*0030*/ 	.byte	0x04, 0x11
        /*0032*/ 	.short	(.L_12 - .L_11)
	.align		4
.L_11:
        /*0034*/ 	.word	index@(matmul_kernel)
        /*0038*/ 	.word	0x00000000


	//----- nvinfo : EIATTR_MIN_STACK_SIZE
	.align		4
.L_12:
        /*003c*/ 	.byte	0x04, 0x12
        /*003e*/ 	.short	(.L_14 - .L_13)
	.align		4
.L_13:
        /*0040*/ 	.word	index@(matmul_kernel)
        /*0044*/ 	.word	0x00000000
.L_14:


//--------------------- .nv.info.matmul_kernel    --------------------------
	.section	.nv.info.matmul_kernel,"",@"SHT_CUDA_INFO"
	.sectionflags	@""
	.align	4


	//----- nvinfo : EIATTR_CUDA_API_VERSION
	.align		4
        /*0000*/ 	.byte	0x04, 0x37
        /*0002*/ 	.short	(.L_16 - .L_15)
.L_15:
        /*0004*/ 	.word	0x00000081


	//----- nvinfo : EIATTR_KPARAM_INFO
	.align		4
.L_16:
        /*0008*/ 	.byte	0x04, 0x17
        /*000a*/ 	.short	(.L_18 - .L_17)
.L_17:
        /*000c*/ 	.word	0x00000000
        /*0010*/ 	.short	0x000d
        /*0012*/ 	.short	0x0048
        /*0014*/ 	.byte	0x00, 0xf4, 0x21, 0x00


	//----- nvinfo : EIATTR_KPARAM_INFO
	.align		4
.L_18:
        /*0018*/ 	.byte	0x04, 0x17
        /*001a*/ 	.short	(.L_20 - .L_19)
.L_19:
        /*001c*/ 	.word	0x00000000
        /*0020*/ 	.short	0x000c
        /*0022*/ 	.short	0x0040
        /*0024*/ 	.byte	0x00, 0xf4, 0x21, 0x00


	//----- nvinfo : EIATTR_KPARAM_INFO
	.align		4
.L_20:
        /*0028*/ 	.byte	0x04, 0x17
        /*002a*/ 	.short	(.L_22 - .L_21)
.L_21:
        /*002c*/ 	.word	0x00000000
        /*0030*/ 	.short	0x000b
        /*0032*/ 	.short	0x0038
        /*0034*/ 	.byte	0x00, 0xf0, 0x11, 0x00


	//----- nvinfo : EIATTR_KPARAM_INFO
	.align		4
.L_22:
        /*0038*/ 	.byte	0x04, 0x17
        /*003a*/ 	.short	(.L_24 - .L_23)
.L_23:
        /*003c*/ 	.word	0x00000000
        /*0040*/ 	.short	0x000a
        /*0042*/ 	.short	0x0034
        /*0044*/ 	.byte	0x00, 0xf0, 0x11, 0x00


	//----- nvinfo : EIATTR_KPARAM_INFO
	.align		4
.L_24:
        /*0048*/ 	.byte	0x04, 0x17
        /*004a*/ 	.short	(.L_26 - .L_25)
.L_25:
        /*004c*/ 	.word	0x00000000
        /*0050*/ 	.short	0x0009
        /*0052*/ 	.short	0x0030
        /*0054*/ 	.byte	0x00, 0xf0, 0x11, 0x00


	//----- nvinfo : EIATTR_KPARAM_INFO
	.align		4
.L_26:
        /*0058*/ 	.byte	0x04, 0x17
        /*005a*/ 	.short	(.L_28 - .L_27)
.L_27:
        /*005c*/ 	.word	0x00000000
        /*0060*/ 	.short	0x0008
        /*0062*/ 	.short	0x002c
        /*0064*/ 	.byte	0x00, 0xf0, 0x11, 0x00


	//----- nvinfo : EIATTR_KPARAM_INFO
	.align		4
.L_28:
        /*0068*/ 	.byte	0x04, 0x17
        /*006a*/ 	.short	(.L_30 - .L_29)
.L_29:
        /*006c*/ 	.word	0x00000000
        /*0070*/ 	.short	0x0007
        /*0072*/ 	.short	0x0028
        /*0074*/ 	.byte	0x00, 0xf0, 0x11, 0x00


	//----- nvinfo : EIATTR_KPARAM_INFO
	.align		4
.L_30:
        /*0078*/ 	.byte	0x04, 0x17
        /*007a*/ 	.short	(.L_32 - .L_31)
.L_31:
        /*007c*/ 	.word	0x00000000
        /*0080*/ 	.short	0x0006
        /*0082*/ 	.short	0x0024
        /*0084*/ 	.byte	0x00, 0xf0, 0x11, 0x00


	//----- nvinfo : EIATTR_KPARAM_INFO
	.align		4
.L_32:
        /*0088*/ 	.byte	0x04, 0x17
        /*008a*/ 	.short	(.L_34 - .L_33)
.L_33:
        /*008c*/ 	.word	0x00000000
        /*0090*/ 	.short	0x0005
        /*0092*/ 	.short	0x0020
        /*0094*/ 	.byte	0x00, 0xf0, 0x11, 0x00


	//----- nvinfo : EIATTR_KPARAM_INFO
	.align		4
.L_34:
        /*0098*/ 	.byte	0x04, 0x17
        /*009a*/ 	.short	(.L_36 - .L_35)
.L_35:
        /*009c*/ 	.word	0x00000000
        /*00a0*/ 	.short	0x0004
        /*00a2*/ 	.short	0x001c
        /*00a4*/ 	.byte	0x00, 0xf0, 0x11, 0x00


	//----- nvinfo : EIATTR_KPARAM_INFO
	.align		4
.L_36:
        /*00a8*/ 	.byte	0x04, 0x17
        /*00aa*/ 	.short	(.L_38 - .L_37)
.L_37:
        /*00ac*/ 	.word	0x00000000
        /*00b0*/ 	.short	0x0003
        /*00b2*/ 	.short	0x0018
        /*00b4*/ 	.byte	0x00, 0xf0, 0x11, 0x00


	//----- nvinfo : EIATTR_KPARAM_INFO
	.align		4
.L_38:
        /*00b8*/ 	.byte	0x04, 0x17
        /*00ba*/ 	.short	(.L_40 - .L_39)
.L_39:
        /*00bc*/ 	.word	0x00000000
        /*00c0*/ 	.short	0x0002
        /*00c2*/ 	.short	0x0010
        /*00c4*/ 	.byte	0x00, 0xf4, 0x21, 0x00


	//----- nvinfo : EIATTR_KPARAM_INFO
	.align		4
.L_40:
        /*00c8*/ 	.byte	0x04, 0x17
        /*00ca*/ 	.short	(.L_42 - .L_41)
.L_41:
        /*00cc*/ 	.word	0x00000000
        /*00d0*/ 	.short	0x0001
        /*00d2*/ 	.short	0x0008
        /*00d4*/ 	.byte	0x00, 0xf4, 0x21, 0x00


	//----- nvinfo : EIATTR_KPARAM_INFO
	.align		4
.L_42:
        /*00d8*/ 	.byte	0x04, 0x17
        /*00da*/ 	.short	(.L_44 - .L_43)
.L_43:
        /*00dc*/ 	.word	0x00000000
        /*00e0*/ 	.short	0x0000
        /*00e2*/ 	.short	0x0000
        /*00e4*/ 	.byte	0x00, 0xf4, 0x21, 0x00


	//----- nvinfo : EIATTR_AT_ENTRY_FRAGMENTS
	.align		4
.L_44:
        /*00e8*/ 	.byte	0x04, 0x4f
        /*00ea*/ 	.short	(.L_46 - .L_45)


	//   ....[0]....
.L_45:
        /*00ec*/ 	.word	0x00000004


	//----- nvinfo : EIATTR_RESERVED_SMEM_USED
	.align		4
.L_46:
        /*00f0*/ 	.byte	0x01, 0x41
	.zero		2


	//----- nvinfo : EIATTR_SPARSE_MMA_MASK
	.align		4
        /*00f4*/ 	.byte	0x03, 0x50
        /*00f6*/ 	.short	0x0000


	//----- nvinfo : EIATTR_TCGEN05_1CTA_USED
	.align		4
        /*00f8*/ 	.byte	0x01, 0x51
	.zero		2


	//----- nvinfo : EIATTR_MAXREG_COUNT
	.align		4
        /*00fc*/ 	.byte	0x03, 0x1b
        /*00fe*/ 	.short	0x00ff


	//----- nvinfo : EIATTR_NUM_BARRIERS
	.align		4
        /*0100*/ 	.byte	0x02, 0x4c
        /*0102*/ 	.byte	0x01
	.zero		1


	//----- nvinfo : EIATTR_INT_WARP_WIDE_INSTR_OFFSETS
	.align		4
        /*0104*/ 	.byte	0x04, 0x31
        /*0106*/ 	.short	(.L_48 - .L_47)


	//   ....[0]....
.L_47:
        /*0108*/ 	.word	0x000018d0


	//   ....[1]....
        /*010c*/ 	.word	0x000018e0


	//   ....[2]....
        /*0110*/ 	.word	0x00002780


	//   ....[3]....
        /*0114*/ 	.word	0x00004d00


	//   ....[4]....
        /*0118*/ 	.word	0x00004d50


	//----- nvinfo : EIATTR_COOP_GROUP_MASK_REGIDS
	.align		4
.L_48:
        /*011c*/ 	.byte	0x04, 0x29
        /*011e*/ 	.short	(.L_50 - .L_49)


	//   ....[0]....
.L_49:
        /*0120*/ 	.word	0xffffffff


	//   ....[1]....
        /*0124*/ 	.word	0xffffffff


	//   ....[2]....
        /*0128*/ 	.word	0xffffffff


	//   ....[3]....
        /*012c*/ 	.word	0xffffffff


	//----- nvinfo : EIATTR_COOP_GROUP_INSTR_OFFSETS
	.align		4
.L_50:
        /*0130*/ 	.byte	0x04, 0x28
        /*0132*/ 	.short	(.L_52 - .L_51)


	//   ....[0]....
.L_51:
        /*0134*/ 	.word	0x00000070


	//   ....[1]....
        /*0138*/ 	.word	0x00000330


	//   ....[2]....
        /*013c*/ 	.word	0x00004b90


	//   ....[3]....
        /*0140*/ 	.word	0x00004e00


	//----- nvinfo : EIATTR_VRC_CTA_INIT_COUNT
	.align		4
.L_52:
        /*0144*/ 	.byte	0x02, 0x4a
        /*0146*/ 	.byte	0x80
	.zero		1


	//----- nvinfo : EIATTR_MBARRIER_INSTR_OFFSETS
	.align		4
        /*0148*/ 	.byte	0x04, 0x39
        /*014a*/ 	.short	(.L_54 - .L_53)


	//   ....[0]....
.L_53:
        /*014c*/ 	.word	0x00001a10
        /*0150*/ 	.word	0x000000ff
        /*0154*/ 	.word	0x00000000
        /*0158*/ 	.short	0x0100
        /*015a*/ 	.byte	0x0f
	.zero		1


	//   ....[1]....
        /*015c*/ 	.word	0x000027c0
        /*0160*/ 	.word	0x000000ff
        /*0164*/ 	.word	0x00004008
        /*0168*/ 	.short	0x0100
        /*016a*/ 	.byte	0x0d
	.zero		1


	//   ....[2]....
        /*016c*/ 	.word	0x00003040
        /*0170*/ 	.word	0x000000ff
        /*0174*/ 	.word	0x00000000
        /*0178*/ 	.short	0x010a
        /*017a*/ 	.byte	0x0f
	.zero		1


	//   ....[3]....
        /*017c*/ 	.word	0x00003b30
        /*0180*/ 	.word	0x000000ff
        /*0184*/ 	.word	0x00000000
        /*0188*/ 	.short	0x010a
        /*018a*/ 	.byte	0x0f
	.zero		1


	//   ....[4]....
        /*018c*/ 	.word	0x00003c70
        /*0190*/ 	.word	0x000000ff
        /*0194*/ 	.word	0x00004000
        /*0198*/ 	.short	0x0108
        /*019a*/ 	.byte	0x0d
	.zero		1


	//   ....[5]....
        /*019c*/ 	.word	0x00003d50
        /*01a0*/ 	.word	0x000000ff
        /*01a4*/ 	.word	0x00004008
        /*01a8*/ 	.short	0x0108
        /*01aa*/ 	.byte	0x0d
	.zero		1


	//   ....[6]....
        /*01ac*/ 	.word	0x00004e20
        /*01b0*/ 	.word	0x000000ff
        /*01b4*/ 	.word	0x00000000
        /*01b8*/ 	.short	0x010a
        /*01ba*/ 	.byte	0x0f
	.zero		1


	//   ....[7]....
        /*01bc*/ 	.word	0x00004e50
        /*01c0*/ 	.word	0x000000ff
        /*01c4*/ 	.word	0x00000000
        /*01c8*/ 	.short	0x010a
        /*01ca*/ 	.byte	0x0f
	.zero		1


	//----- nvinfo : EIATTR_NUM_MBARRIERS
	.align		4
.L_54:
        /*01cc*/ 	.byte	0x03, 0x38
        /*01ce*/ 	.short	0x0002


	//----- nvinfo : EIATTR_EXIT_INSTR_OFFSETS
	.align		4
        /*01d0*/ 	.byte	0x04, 0x1c
        /*01d2*/ 	.short	(.L_56 - .L_55)


	//   ....[0]....
.L_55:
        /*01d4*/ 	.word	0x00004e10


	//----- nvinfo : EIATTR_REQNTID
	.align		4
.L_56:
        /*01d8*/ 	.byte	0x04, 0x10
        /*01da*/ 	.short	(.L_58 - .L_57)
.L_57:
        /*01dc*/ 	.word	0x00000080
        /*01e0*/ 	.word	0x00000001
        /*01e4*/ 	.word	0x00000001


	//----- nvinfo : EIATTR_CRS_STACK_SIZE
	.align		4
.L_58:
        /*01e8*/ 	.byte	0x04, 0x1e
        /*01ea*/ 	.short	(.L_60 - .L_59)
.L_59:
        /*01ec*/ 	.word	0x00000000


	//----- nvinfo : EIATTR_CBANK_PARAM_SIZE
	.align		4
.L_60:
        /*01f0*/ 	.byte	0x03, 0x19
        /*01f2*/ 	.short	0x0050


	//----- nvinfo : EIATTR_PARAM_CBANK
	.align		4
        /*01f4*/ 	.byte	0x04, 0x0a
        /*01f6*/ 	.short	(.L_62 - .L_61)
	.align		4
.L_61:
        /*01f8*/ 	.word	index@(.nv.constant0.matmul_kernel)
        /*01fc*/ 	.short	0x0380
        /*01fe*/ 	.short	0x0050


	//----- nvinfo : EIATTR_SW_WAR
	.align		4
.L_62:
        /*0200*/ 	.byte	0x04, 0x36
        /*0202*/ 	.short	(.L_64 - .L_63)
.L_63:
        /*0204*/ 	.word	0x00000008
.L_64:


//--------------------- .nv.compat                --------------------------
	.section	.nv.compat,"",@"SHT_CUDA_COMPAT_INFO"
	.align	4
        /*0000*/ 	.byte	0x02, 0x02, 0x02, 0x00, 0x02, 0x05, 0x05, 0x00, 0x02, 0x03, 0x00, 0x00, 0x02, 0x06, 0x01, 0x00


//--------------------- .nv.callgraph             --------------------------
	.section	.nv.callgraph,"",@"SHT_CUDA_CALLGRAPH"
	.align	4
	.sectionentsize	8
	.align		4
        /*0000*/ 	.word	0x00000000
	.align		4
        /*0004*/ 	.word	0xffffffff
	.align		4
        /*0008*/ 	.word	0x00000000
	.align		4
        /*000c*/ 	.word	0xfffffffe
	.align		4
        /*0010*/ 	.word	0x00000000
	.align		4
        /*0014*/ 	.word	0xfffffffd
	.align		4
        /*0018*/ 	.word	0x00000000
	.align		4
        /*001c*/ 	.word	0xfffffffc


//--------------------- .text.matmul_kernel       --------------------------
	.section	.text.matmul_kernel,"ax",@progbits
	.align	128
        .global         matmul_kernel
        .type           matmul_kernel,@function
        .size           matmul_kernel,(.L_x_20 - matmul_kernel)
        .other          matmul_kernel,@"STO_CUDA_ENTRY STV_DEFAULT"
matmul_kernel:
.text.matmul_kernel:
[----:B------:R-:W0:Y:S01]  /*0000*/  LDC R1, c[0x0][0x37c] ;  /* 0x0000df00ff017b82 */ /* 0x000e220000000800 */
[----:B------:R-:W1:Y:S01]  /*0010*/  S2R R0, SR_TID.X ;  /* 0x0000000000007919 */ /* 0x000e620000002100 */
[----:B------:R-:W2:Y:S01]  /*0020*/  LDCU.64 UR26, c[0x0][0x358] ;  /* 0x00006b00ff1a77ac */ /* 0x000ea20008000a00 */
[----:B-1----:R-:W-:-:S13]  /*0030*/  ISETP.GE.U32.AND P0, PT, R0, 0x20, PT ;  /* 0x000000200000780c */ /* 0x002fda0003f06070 */
[----:B------:R-:W-:Y:S02]  /*0040*/  VOTEU.ANY UP0, P0 ;  /* 0x0000000000ff7886 */ /* 0x000fe40000000100 */
[----:B0-2---:R-:W-:Y:S05]  /*0050*/  BRA.U UP0, `(.L_x_0) ;  /* 0x0000000100b87547 */ /* 0x005fea000b800000 */
[----:B------:R-:W0:Y:S01]  /*0060*/  S2UR UR6, SR_CgaCtaId ;  /* 0x00000000000679c3 */ /* 0x000e220000008800 */
[----:B------:R-:W-:Y:S01]  /*0070*/  NOP ;  /* 0x0000000000007918 */ /* 0x000fe20000000000 */
[----:B------:R-:W-:Y:S02]  /*0080*/  UMOV UR4, 0x40 ;  /* 0x0000004000047882 */ /* 0x000fe40000000000 */
[----:B0-----:R-:W-:-:S09]  /*0090*/  ULEA UR4, UR6, UR4, 0x18 ;  /* 0x0000000406047291 */ /* 0x001fd2000f8ec0ff */
[----:B------:R-:W0:Y:S01]  /*00a0*/  LDS.U8 R2, [UR4] ;  /* 0x00000004ff027984 */ /* 0x000e220008000000 */
[----:B------:R-:W-:Y:S02]  /*00b0*/  UMOV UR4, 0x400 ;  /* 0x0000040000047882 */ /* 0x000fe40000000000 */
[----:B------:R-:W-:Y:S01]  /*00c0*/  ULEA UR4, UR6, UR4, 0x18 ;  /* 0x0000000406047291 */ /* 0x000fe2000f8ec0ff */
[----:B0-----:R-:W-:-:S13]  /*00d0*/  ISETP.NE.AND P0, PT, R2, RZ, PT ;  /* 0x000000ff0200720c */ /* 0x001fda0003f05270 */
[----:B------:R-:W-:Y:S05]  /*00e0*/  @P0 BRA `(.L_x_1) ;  /* 0x00000000007c0947 */ /* 0x000fea0003800000 */
[----:B------:R-:W-:-:S13]  /*00f0*/  ELECT P0, URZ, PT ;  /* 0x0000000000ff782f */ /* 0x000fda0003800000 */
[----:B------:R-:W-:Y:S05]  /*0100*/  @!P0 BRA `(.L_x_2) ;  /* 0x0000000000848947 */ /* 0x000fea0003800000 */
[----:B------:R-:W-:Y:S01]  /*0110*/  UMOV UR5, 0x2 ;  /* 0x0000000200057882 */ /* 0x000fe20000000000 */
[----:B------:R-:W-:Y:S02]  /*0120*/  IMAD.MOV.U32 R5, RZ, RZ, 0x1 ;  /* 0x00000001ff057424 */ /* 0x000fe400078e00ff */
[----:B------:R-:W-:Y:S02]  /*0130*/  IMAD.MOV.U32 R3, RZ, RZ, 0x3 ;  /* 0x00000003ff037424 */ /* 0x000fe400078e00ff */
[----:B------:R-:W-:Y:S04]  /*0140*/  DEPBAR.LE SB0, 0x36 ;  /* 0x00008d800000791a */ /* 0x000fe80000000000 */
[----:B------:R-:W0:Y:S02]  /*0150*/  UTCATOMSWS.FIND_AND_SET.ALIGN UP1, UR5, UR5 ;  /* 0x00000005000575e3 */ /* 0x000e240008020800 */
[----:B0-----:R-:W-:-:S04]  /*0160*/  PLOP3.LUT P0, PT, PT, PT, UP1, 0x80, 0x8 ;  /* 0x000000000008781c */ /* 0x001fc80003f0f018 */
[----:B------:R-:W-:-:S04]  /*0170*/  SEL R2, RZ, 0xffffffff, !P0 ;  /* 0xffffffffff027807 */ /* 0x000fc80004000000 */
[----:B------:R-:W-:Y:S01]  /*0180*/  ISETP.NE.AND P0, PT, R2, RZ, PT ;  /* 0x000000ff0200720c */ /* 0x000fe20003f05270 */
[----:B------:R-:W-:-:S12]  /*0190*/  IMAD.U32 R2, RZ, RZ, UR5 ;  /* 0x00000005ff027e24 */ /* 0x000fd8000f8e00ff */
[----:B------:R-:W-:Y:S05]  /*01a0*/  @P0 BRA `(.L_x_3) ;  /* 0x0000000000240947 */ /* 0x000fea0003800000 */
.L_x_4:
[----:B------:R-:W-:Y:S05]  /*01b0*/  NANOSLEEP 0x64 ;  /* 0x000000640000795d */ /* 0x000fea0003800000 */
[----:B------:R-:W-:-:S05]  /*01c0*/  UMOV UR5, 0x2 ;  /* 0x0000000200057882 */ /* 0x000fca0000000000 */
[----:B------:R-:W-:Y:S04]  /*01d0*/  DEPBAR.LE SB0, 0x36 ;  /* 0x00008d800000791a */ /* 0x000fe80000000000 */
[----:B------:R-:W0:Y:S02]  /*01e0*/  UTCATOMSWS.FIND_AND_SET.ALIGN UP1, UR5, UR5 ;  /* 0x00000005000575e3 */ /* 0x000e240008020800 */
[----:B0-----:R-:W-:-:S04]  /*01f0*/  PLOP3.LUT P0, PT, PT, PT, UP1, 0x80, 0x8 ;  /* 0x000000000008781c */ /* 0x001fc80003f0f018 */
[----:B------:R-:W-:-:S04]  /*0200*/  SEL R2, RZ, 0xffffffff, !P0 ;  /* 0xffffffffff027807 */ /* 0x000fc80004000000 */
[----:B------:R-:W-:Y:S01]  /*0210*/  ISETP.NE.AND P0, PT, R2, RZ, PT ;  /* 0x000000ff0200720c */ /* 0x000fe20003f05270 */
[----:B------:R-:W-:-:S12]  /*0220*/  IMAD.U32 R2, RZ, RZ, UR5 ;  /* 0x00000005ff027e24 */ /* 0x000fd8000f8e00ff */
[----:B------:R-:W-:Y:S05]  /*0230*/  @!P0 BRA `(.L_x_4) ;  /* 0xfffffffc00dc8947 */ /* 0x000fea000383ffff */
.L_x_3:
[C---:B------:R-:W-:Y:S01]  /*0240*/  VIADD R4, R2.reuse, 0x10 ;  /* 0x0000001002047836 */ /* 0x040fe20000000000 */
[----:B------:R-:W-:Y:S01]  /*0250*/  UMOV UR5, 0x50 ;  /* 0x0000005000057882 */ /* 0x000fe20000000000 */
[----:B------:R-:W-:Y:S01]  /*0260*/  SHF.L.U32 R3, R3, R2, RZ ;  /* 0x0000000203037219 */ /* 0x000fe200000006ff */
[----:B------:R-:W-:Y:S01]  /*0270*/  ULEA UR5, UR6, UR5, 0x18 ;  /* 0x0000000506057291 */ /* 0x000fe2000f8ec0ff */
[----:B------:R-:W-:Y:S01]  /*0280*/  IMAD.SHL.U32 R2, R2, 0x20, RZ ;  /* 0x0000002002027824 */ /* 0x000fe200078e00ff */
[----:B------:R-:W-:-:S04]  /*0290*/  SHF.L.U32 R4, R5, R4, RZ ;  /* 0x0000000405047219 */ /* 0x000fc800000006ff */
[----:B------:R-:W-:-:S05]  /*02a0*/  LOP3.LUT R3, R4, R3, RZ, 0xfc, !PT ;  /* 0x0000000304037212 */ /* 0x000fca00078efcff */
[----:B------:R0:W-:Y:S04]  /*02b0*/  ATOMS.OR RZ, [UR5], R3 ;  /* 0x00000003ffff798c */ /* 0x0001e8000b000005 */
[----:B------:R0:W-:Y:S01]  /*02c0*/  STS [UR4], R2 ;  /* 0x00000002ff007988 */ /* 0x0001e20008000804 */
[----:B------:R-:W-:Y:S05]  /*02d0*/  BRA `(.L_x_2) ;  /* 0x0000000000107947 */ /* 0x000fea0003800000 */
.L_x_1:
[----:B------:R-:W-:-:S05]  /*02e0*/  IMAD.MOV.U32 R2, RZ, RZ, -0x1 ;  /* 0xffffffffff027424 */ /* 0x000fca00078e00ff */
[----:B------:R0:W-:Y:S02]  /*02f0*/  STS [UR4], R2 ;  /* 0x00000002ff007988 */ /* 0x0001e40008000804 */
[----:B0-----:R-:W-:-:S07]  /*0300*/  MOV R2, 0x320 ;  /* 0x0000032000027802 */ /* 0x001fce0000000f00 */
[----:B------:R-:W-:Y:S05]  /*0310*/  CALL.REL.NOINC `($__internal_1_$__cuda_sm10x_tcgen05_guardrail_trap_phase_invalid_during_alloc) ;  /* 0x0000004800e47944 */ /* 0x000fea0003c00000 */
.L_x_2:
[----:B------:R-:W-:Y:S05]  /*0320*/  WARPSYNC.ALL ;  /* 0x0000000000007948 */ /* 0x000fea0003800000 */
[----:B------:R-:W-:Y:S01]  /*0330*/  NOP ;  /* 0x0000000000007918 */ /* 0x000fe20000000000 */
.L_x_0:
[----:B------:R-:W1:Y:S01]  /*0340*/  LDC.64 R18, c[0x0][0x398] ;  /* 0x0000e600ff127b82 */ /* 0x000e620000000a00 */
[----:B------:R-:W2:Y:S01]  /*0350*/  S2R R7, SR_CTAID.X ;  /* 0x0000000000077919 */ /* 0x000ea20000002500 */
[----:B------:R-:W-:Y:S01]  /*0360*/  LOP3.LUT R14, R0, 0x3f, RZ, 0xc0, !PT ;  /* 0x0000003f000e7812 */ /* 0x000fe200078ec0ff */
[----:B------:R-:W-:Y:S01]  /*0370*/  UMOV UR13, 0x400 ;  /* 0x00000400000d7882 */ /* 0x000fe20000000000 */
[----:B------:R-:W-:Y:S01]  /*0380*/  SHF.R.U32.HI R24, RZ, 0x5, R0 ;  /* 0x00000005ff187819 */ /* 0x000fe20000011600 */
[----:B------:R-:W-:Y:S01]  /*0390*/  UMOV UR6, 0x1 ;  /* 0x0000000100067882 */ /* 0x000fe20000000000 */
[----:B------:R-:W-:Y:S01]  /*03a0*/  PRMT R110, RZ, 0x7610, R110 ;  /* 0x00007610ff6e7816 */ /* 0x000fe2000000006e */
[----:B------:R-:W3:Y:S01]  /*03b0*/  LDCU.128 UR8, c[0x0][0x380] ;  /* 0x00007000ff0877ac */ /* 0x000ee20008000c00 */
[----:B------:R-:W4:Y:S08]  /*03c0*/  S2UR UR4, SR_CgaCtaId ;  /* 0x00000000000479c3 */ /* 0x000f300000008800 */
[----:B------:R-:W5:Y:S01]  /*03d0*/  LDC.64 R72, c[0x0][0x3a8] ;  /* 0x0000ea00ff487b82 */ /* 0x000f620000000a00 */
[----:B01----:R-:W-:Y:S01]  /*03e0*/  VIADD R2, R19, 0x3f ;  /* 0x0000003f13027836 */ /* 0x003fe20000000000 */
[----:B------:R-:W-:-:S04]  /*03f0*/  IABS R16, R18 ;  /* 0x0000001200107213 */ /* 0x000fc80000000000 */
[----:B------:R-:W-:Y:S01]  /*0400*/  SHF.R.S32.HI R3, RZ, 0x1f, R2 ;  /* 0x0000001fff037819 */ /* 0x000fe20000011402 */
[----:B----4-:R-:W-:-:S03]  /*0410*/  ULEA UR13, UR4, UR13, 0x18 ;  /* 0x0000000d040d7291 */ /* 0x010fc6000f8ec0ff */
[----:B------:R-:W-:Y:S02]  /*0420*/  LEA.HI R3, R3, R2, RZ, 0x6 ;  /* 0x0000000203037211 */ /* 0x000fe400078f30ff */
[----:B--2---:R-:W-:Y:S01]  /*0430*/  IABS R8, R7 ;  /* 0x0000000700087213 */ /* 0x004fe20000000000 */
[----:B------:R-:W-:Y:S01]  /*0440*/  UIADD3 UR15, UPT, UPT, UR13, 0x4000, URZ ;  /* 0x000040000d0f7890 */ /* 0x000fe2000fffe0ff */
[----:B------:R-:W-:-:S05]  /*0450*/  SHF.R.S32.HI R3, RZ, 0x6, R3 ;  /* 0x00000006ff037819 */ /* 0x000fca0000011403 */
[----:B------:R-:W-:-:S05]  /*0460*/  IMAD.SHL.U32 R4, R3, 0x4, RZ ;  /* 0x0000000403047824 */ /* 0x000fca00078e00ff */
[-C--:B------:R-:W-:Y:S02]  /*0470*/  IABS R9, R4.reuse ;  /* 0x0000000400097213 */ /* 0x080fe40000000000 */
[----:B------:R-:W-:Y:S02]  /*0480*/  IABS R10, R4 ;  /* 0x00000004000a7213 */ /* 0x000fe40000000000 */
[----:B------:R-:W0:Y:S08]  /*0490*/  I2F.RP R5, R9 ;  /* 0x0000000900057306 */ /* 0x000e300000209400 */
[----:B0-----:R-:W0:Y:S02]  /*04a0*/  MUFU.RCP R5, R5 ;  /* 0x0000000500057308 */ /* 0x001e240000001000 */
[----:B0-----:R-:W-:-:S02]  /*04b0*/  VIADD R2, R5, 0xffffffe ;  /* 0x0ffffffe05027836 */ /* 0x001fc40000000000 */
[----:B------:R-:W-:-:S04]  /*04c0*/  IMAD.MOV R5, RZ, RZ, -R10 ;  /* 0x000000ffff057224 */ /* 0x000fc800078e0a0a */
[----:B------:R0:W1:Y:S02]  /*04d0*/  F2I.FTZ.U32.TRUNC.NTZ R3, R2 ;  /* 0x0000000200037305 */ /* 0x000064000021f000 */
[----:B0-----:R-:W-:Y:S02]  /*04e0*/  IMAD.MOV.U32 R2, RZ, RZ, RZ ;  /* 0x000000ffff027224 */ /* 0x001fe400078e00ff */
[----:B-1----:R-:W-:-:S04]  /*04f0*/  IMAD.MOV R6, RZ, RZ, -R3 ;  /* 0x000000ffff067224 */ /* 0x002fc800078e0a03 */
[----:B------:R-:W-:Y:S02]  /*0500*/  IMAD R11, R6, R9, RZ ;  /* 0x00000009060b7224 */ /* 0x000fe400078e02ff */
[----:B------:R-:W-:Y:S02]  /*0510*/  IMAD.MOV.U32 R6, RZ, RZ, R8 ;  /* 0x000000ffff067224 */ /* 0x000fe400078e0008 */
[----:B------:R-:W-:-:S06]  /*0520*/  IMAD.HI.U32 R3, R3, R11, R2 ;  /* 0x0000000b03037227 */ /* 0x000fcc00078e0002 */
[----:B------:R-:W-:-:S04]  /*0530*/  IMAD.HI.U32 R3, R3, R6, RZ ;  /* 0x0000000603037227 */ /* 0x000fc800078e00ff */
[----:B------:R-:W-:Y:S01]  /*0540*/  IMAD R2, R3, R5, R6 ;  /* 0x0000000503027224 */ /* 0x000fe200078e0206 */
[----:B------:R-:W-:Y:S04]  /*0550*/  BAR.SYNC.DEFER_BLOCKING 0x0 ;  /* 0x0000000000007b1d */ /* 0x000fe80000010000 */
[----:B------:R-:W-:-:S13]  /*0560*/  ISETP.GT.U32.AND P1, PT, R9, R2, PT ;  /* 0x000000020900720c */ /* 0x000fda0003f24070 */
[----:B------:R-:W-:Y:S02]  /*0570*/  @!P1 IMAD.IADD R2, R2, 0x1, -R9 ;  /* 0x0000000102029824 */ /* 0x000fe400078e0a09 */
[----:B------:R-:W-:Y:S01]  /*0580*/  @!P1 VIADD R3, R3, 0x1 ;  /* 0x0000000103039836 */ /* 0x000fe20000000000 */
[----:B------:R-:W-:Y:S02]  /*0590*/  ISETP.NE.AND P1, PT, R4, RZ, PT ;  /* 0x000000ff0400720c */ /* 0x000fe40003f25270 */
[----:B------:R-:W-:Y:S02]  /*05a0*/  ISETP.GE.U32.AND P0, PT, R2, R9, PT ;  /* 0x000000090200720c */ /* 0x000fe40003f06070 */
[----:B------:R-:W-:-:S04]  /*05b0*/  LOP3.LUT R2, R7, R4, RZ, 0x3c, !PT ;  /* 0x0000000407027212 */ /* 0x000fc800078e3cff */
[----:B------:R-:W-:Y:S01]  /*05c0*/  ISETP.GE.AND P2, PT, R2, RZ, PT ;  /* 0x000000ff0200720c */ /* 0x000fe20003f46270 */
[----:B------:R-:W-:-:S06]  /*05d0*/  VIADD R2, R18, 0x3f ;  /* 0x0000003f12027836 */ /* 0x000fcc0000000000 */
[----:B------:R-:W-:-:S04]  /*05e0*/  @P0 VIADD R3, R3, 0x1 ;  /* 0x0000000103030836 */ /* 0x000fc80000000000 */
[----:B------:R-:W-:Y:S01]  /*05f0*/  IMAD.MOV.U32 R5, RZ, RZ, R3 ;  /* 0x000000ffff057224 */ /* 0x000fe200078e0003 */
[----:B------:R-:W-:-:S03]  /*0600*/  SHF.R.S32.HI R3, RZ, 0x1f, R2 ;  /* 0x0000001fff037819 */ /* 0x000fc60000011402 */
[----:B------:R-:W-:Y:S01]  /*0610*/  @!P2 IMAD.MOV R5, RZ, RZ, -R5 ;  /* 0x000000ffff05a224 */ /* 0x000fe200078e0a05 */
[----:B------:R-:W-:Y:S02]  /*0620*/  @!P1 LOP3.LUT R5, RZ, R4, RZ, 0x33, !PT ;  /* 0x00000004ff059212 */ /* 0x000fe400078e33ff */
[----:B------:R-:W-:-:S03]  /*0630*/  LEA.HI R3, R3, R2, RZ, 0x6 ;  /* 0x0000000203037211 */ /* 0x000fc600078f30ff */
[----:B------:R-:W-:Y:S02]  /*0640*/  IMAD.SHL.U32 R10, R5, 0x4, RZ ;  /* 0x00000004050a7824 */ /* 0x000fe400078e00ff */
[----:B------:R-:W-:-:S03]  /*0650*/  IMAD.MOV R5, RZ, RZ, -R5 ;  /* 0x000000ffff057224 */ /* 0x000fc600078e0a05 */
[----:B------:R-:W-:Y:S01]  /*0660*/  LEA.HI.SX32 R3, R3, -R10, 0x1a ;  /* 0x8000000a03037211 */ /* 0x000fe200078fd2ff */
[----:B------:R-:W-:-:S03]  /*0670*/  IMAD R11, R4, R5, R7 ;  /* 0x00000005040b7224 */ /* 0x000fc600078e0207 */
[----:B------:R-:W-:Y:S02]  /*0680*/  VIMNMX R12, PT, PT, R3, 0x4, PT ;  /* 0x00000004030c7848 */ /* 0x000fe40003fe0100 */
[----:B------:R-:W-:Y:S02]  /*0690*/  IABS R4, R11 ;  /* 0x0000000b00047213 */ /* 0x000fe40000000000 */
        /* <DEDUP_REMOVED lines=9> */
[----:B------:R-:W-:-:S04]  /*0730*/  IMAD R5, R8, R9, RZ ;  /* 0x0000000908057224 */ /* 0x000fc800078e02ff */
[----:B------:R-:W-:Y:S02]  /*0740*/  IMAD.HI.U32 R3, R3, R5, R2 ;  /* 0x0000000503037227 */ /* 0x000fe400078e0002 */
[----:B------:R-:W0:Y:S02]  /*0750*/  I2F.RP R5, R16 ;  /* 0x0000001000057306 */ /* 0x000e240000209400 */
[----:B------:R-:W-:Y:S01]  /*0760*/  IMAD.MOV.U32 R2, RZ, RZ, R4 ;  /* 0x000000ffff027224 */ /* 0x000fe200078e0004 */
[----:B------:R-:W-:-:S03]  /*0770*/  IABS R4, R19 ;  /* 0x0000001300047213 */ /* 0x000fc60000000000 */
[----:B------:R-:W-:Y:S02]  /*0780*/  IMAD.HI.U32 R3, R3, R2, RZ ;  /* 0x0000000203037227 */ /* 0x000fe400078e00ff */
[----:B------:R-:W1:Y:S02]  /*0790*/  I2F.RP R8, R4 ;  /* 0x0000000400087306 */ /* 0x000e640000209400 */
[----:B------:R-:W-:-:S05]  /*07a0*/  IMAD R2, R3, R6, R2 ;  /* 0x0000000603027224 */ /* 0x000fca00078e0202 */
[----:B------:R-:W-:Y:S01]  /*07b0*/  ISETP.GT.U32.AND P1, PT, R9, R2, PT ;  /* 0x000000020900720c */ /* 0x000fe20003f24070 */
[----:B0-----:R-:W0:Y:S08]  /*07c0*/  MUFU.RCP R5, R5 ;  /* 0x0000000500057308 */ /* 0x001e300000001000 */
[----:B-1----:R-:W1:Y:S04]  /*07d0*/  MUFU.RCP R8, R8 ;  /* 0x0000000800087308 */ /* 0x002e680000001000 */
[----:B------:R-:W-:-:S02]  /*07e0*/  @!P1 IMAD.IADD R2, R2, 0x1, -R9 ;  /* 0x0000000102029824 */ /* 0x000fc400078e0a09 */
[----:B------:R-:W-:Y:S01]  /*07f0*/  @!P1 VIADD R3, R3, 0x1 ;  /* 0x0000000103039836 */ /* 0x000fe20000000000 */
[----:B------:R-:W-:Y:S02]  /*0800*/  ISETP.NE.AND P1, PT, R12, RZ, PT ;  /* 0x000000ff0c00720c */ /* 0x000fe40003f25270 */
[----:B------:R-:W-:Y:S01]  /*0810*/  ISETP.GE.U32.AND P0, PT, R2, R9, PT ;  /* 0x000000090200720c */ /* 0x000fe20003f06070 */
[----:B0-----:R-:W-:Y:S01]  /*0820*/  VIADD R6, R5, 0xffffffe ;  /* 0x0ffffffe05067836 */ /* 0x001fe20000000000 */
[----:B------:R-:W-:Y:S02]  /*0830*/  LOP3.LUT R2, R11, R12, RZ, 0x3c, !PT ;  /* 0x0000000c0b027212 */ /* 0x000fe400078e3cff */
[----:B------:R-:W-:Y:S01]  /*0840*/  SHF.R.U32.HI R5, RZ, 0x5, R0 ;  /* 0x00000005ff057819 */ /* 0x000fe20000011600 */
[----:B------:R0:W2:Y:S01]  /*0850*/  F2I.FTZ.U32.TRUNC.NTZ R7, R6 ;  /* 0x0000000600077305 */ /* 0x0000a2000021f000 */
[----:B------:R-:W-:Y:S01]  /*0860*/  ISETP.GE.AND P2, PT, R2, RZ, PT ;  /* 0x000000ff0200720c */ /* 0x000fe20003f46270 */
[----:B-1----:R-:W-:Y:S01]  /*0870*/  VIADD R9, R8, 0xffffffe ;  /* 0x0ffffffe08097836 */ /* 0x002fe20000000000 */
[----:B------:R-:W-:-:S05]  /*0880*/  SGXT.U32 R5, R5, 0x2 ;  /* 0x000000020505781a */ /* 0x000fca0000000000 */
[----:B------:R-:W-:Y:S01]  /*0890*/  @P0 VIADD R3, R3, 0x1 ;  /* 0x0000000103030836 */ /* 0x000fe20000000000 */
[----:B------:R-:W1:Y:S01]  /*08a0*/  F2I.FTZ.U32.TRUNC.NTZ R9, R9 ;  /* 0x0000000900097305 */ /* 0x000e62000021f000 */
[----:B0-----:R-:W-:Y:S02]  /*08b0*/  IMAD.MOV.U32 R6, RZ, RZ, RZ ;  /* 0x000000ffff067224 */ /* 0x001fe400078e00ff */
[----:B------:R-:W-:Y:S02]  /*08c0*/  IMAD.MOV.U32 R2, RZ, RZ, R3 ;  /* 0x000000ffff027224 */ /* 0x000fe400078e0003 */
[----:B--2---:R-:W-:Y:S02]  /*08d0*/  IMAD.MOV R13, RZ, RZ, -R7 ;  /* 0x000000ffff0d7224 */ /* 0x004fe400078e0a07 */
[----:B------:R-:W-:Y:S01]  /*08e0*/  @!P2 IMAD.MOV R2, RZ, RZ, -R2 ;  /* 0x000000ffff02a224 */ /* 0x000fe200078e0a02 */
[----:B------:R-:W-:-:S05]  /*08f0*/  @!P1 LOP3.LUT R2, RZ, R12, RZ, 0x33, !PT ;  /* 0x0000000cff029212 */ /* 0x000fca00078e33ff */
[----:B------:R-:W-:Y:S02]  /*0900*/  IMAD.MOV R3, RZ, RZ, -R2 ;  /* 0x000000ffff037224 */ /* 0x000fe400078e0a02 */
[----:B-1----:R-:W-:Y:S02]  /*0910*/  IMAD.MOV R8, RZ, RZ, -R9 ;  /* 0x000000ffff087224 */ /* 0x002fe400078e0a09 */
[----:B------:R-:W-:Y:S02]  /*0920*/  IMAD R3, R12, R3, R11 ;  /* 0x000000030c037224 */ /* 0x000fe400078e020b */
[----:B------:R-:W-:Y:S02]  /*0930*/  IMAD R11, R13, R16, RZ ;  /* 0x000000100d0b7224 */ /* 0x000fe400078e02ff */
[----:B------:R-:W-:Y:S02]  /*0940*/  IMAD.SHL.U32 R2, R2, 0x40, RZ ;  /* 0x0000004002027824 */ /* 0x000fe400078e00ff */
[----:B------:R-:W-:-:S02]  /*0950*/  IMAD.MOV.U32 R13, RZ, RZ, R8 ;  /* 0x000000ffff0d7224 */ /* 0x000fc400078e0008 */
[----:B------:R-:W-:Y:S02]  /*0960*/  IMAD.IADD R3, R10, 0x1, R3 ;  /* 0x000000010a037824 */ /* 0x000fe400078e0203 */
[----:B------:R-:W-:Y:S01]  /*0970*/  IMAD.HI.U32 R6, R7, R11, R6 ;  /* 0x0000000b07067227 */ /* 0x000fe200078e0006 */
[----:B------:R-:W-:-:S03]  /*0980*/  LOP3.LUT R7, R2, R5, RZ, 0xfc, !PT ;  /* 0x0000000502077212 */ /* 0x000fc600078efcff */
[----:B------:R-:W-:Y:S01]  /*0990*/  IMAD R5, R13, R4, RZ ;  /* 0x000000040d057224 */ /* 0x000fe200078e02ff */
[----:B------:R-:W-:Y:S01]  /*09a0*/  LOP3.LUT R17, R7, 0x4, RZ, 0xfc, !PT ;  /* 0x0000000407117812 */ /* 0x000fe200078efcff */
[----:B------:R-:W-:Y:S01]  /*09b0*/  IMAD.MOV.U32 R8, RZ, RZ, RZ ;  /* 0x000000ffff087224 */ /* 0x000fe200078e00ff */
[----:B------:R-:W-:Y:S01]  /*09c0*/  IABS R11, R7 ;  /* 0x00000007000b7213 */ /* 0x000fe20000000000 */
[----:B------:R-:W-:Y:S01]  /*09d0*/  IMAD R3, R3, 0x40, R14 ;  /* 0x0000004003037824 */ /* 0x000fe200078e020e */
[----:B------:R-:W-:Y:S01]  /*09e0*/  IABS R15, R17 ;  /* 0x00000011000f7213 */ /* 0x000fe20000000000 */
[----:B------:R-:W-:Y:S01]  /*09f0*/  IMAD.HI.U32 R8, R9, R5, R8 ;  /* 0x0000000509087227 */ /* 0x000fe200078e0008 */
[C---:B------:R-:W-:Y:S02]  /*0a00*/  LOP3.LUT R26, R7.reuse, 0xc, RZ, 0xfc, !PT ;  /* 0x0000000c071a7812 */ /* 0x040fe400078efcff */
[----:B------:R-:W-:Y:S01]  /*0a10*/  IABS R13, R3 ;  /* 0x00000003000d7213 */ /* 0x000fe20000000000 */
[----:B------:R-:W-:Y:S01]  /*0a20*/  IMAD.SHL.U32 R10, R24, 0x200000, RZ ;  /* 0x00200000180a7824 */ /* 0x000fe200078e00ff */
[----:B------:R-:W-:Y:S01]  /*0a30*/  LOP3.LUT R30, R7, 0x14, RZ, 0xfc, !PT ;  /* 0x00000014071e7812 */ /* 0x000fe200078efcff */
[----:B------:R-:W-:Y:S01]  /*0a40*/  IMAD.HI.U32 R5, R8, R11, RZ ;  /* 0x0000000b08057227 */ /* 0x000fe200078e00ff */
[----:B------:R-:W-:-:S02]  /*0a50*/  IABS R21, R26 ;  /* 0x0000001a00157213 */ /* 0x000fc40000000000 */
[----:B------:R-:W-:Y:S01]  /*0a60*/  LOP3.LUT R10, R10, 0x600000, RZ, 0xc0, !PT ;  /* 0x006000000a0a7812 */ /* 0x000fe200078ec0ff */
[----:B------:R-:W-:Y:S01]  /*0a70*/  IMAD.HI.U32 R6, R6, R13, RZ ;  /* 0x0000000d06067227 */ /* 0x000fe200078e00ff */
[----:B------:R-:W-:Y:S02]  /*0a80*/  IABS R25, R30 ;  /* 0x0000001e00197213 */ /* 0x000fe40000000000 */
[----:B------:R-:W-:Y:S01]  /*0a90*/  R2UR UR14, R10 ;  /* 0x000000000a0e72ca */ /* 0x000fe200000e0000 */
[----:B------:R-:W-:Y:S01]  /*0aa0*/  IMAD.HI.U32 R9, R8, R15, RZ ;  /* 0x0000000f08097227 */ /* 0x000fe200078e00ff */
[----:B------:R-:W-:Y:S02]  /*0ab0*/  LOP3.LUT R10, R7, 0x3c, RZ, 0xfc, !PT ;  /* 0x0000003c070a7812 */ /* 0x000fe400078efcff */
[----:B------:R-:W-:Y:S01]  /*0ac0*/  ISETP.GE.AND P1, PT, R3, RZ, PT ;  /* 0x000000ff0300720c */ /* 0x000fe20003f26270 */
[----:B------:R-:W-:Y:S01]  /*0ad0*/  IMAD.MOV R5, RZ, RZ, -R5 ;  /* 0x000000ffff057224 */ /* 0x000fe200078e0a05 */
[----:B------:R-:W-:Y:S01]  /*0ae0*/  IABS R29, R10 ;  /* 0x0000000a001d7213 */ /* 0x000fe20000000000 */
[----:B------:R-:W-:Y:S01]  /*0af0*/  IMAD.MOV R6, RZ, RZ, -R6 ;  /* 0x000000ffff067224 */ /* 0x000fe200078e0a06 */
[----:B------:R-:W-:Y:S01]  /*0b00*/  ISETP.GE.AND P2, PT, R10, RZ, PT ;  /* 0x000000ff0a00720c */ /* 0x000fe20003f46270 */
[----:B------:R-:W-:Y:S01]  /*0b10*/  IMAD.MOV R12, RZ, RZ, -R9 ;  /* 0x000000ffff0c7224 */ /* 0x000fe200078e0a09 */
[----:B------:R-:W-:Y:S01]  /*0b20*/  ISETP.GE.AND P5, PT, R17, RZ, PT ;  /* 0x000000ff1100720c */ /* 0x000fe20003fa6270 */
[----:B------:R-:W-:Y:S01]  /*0b30*/  IMAD R9, R4, R5, R11 ;  /* 0x0000000504097224 */ /* 0x000fe200078e020b */
[C---:B------:R-:W-:Y:S01]  /*0b40*/  LOP3.LUT R28, R7.reuse, 0x10, RZ, 0xfc, !PT ;  /* 0x00000010071c7812 */ /* 0x040fe200078efcff */
[----:B------:R-:W-:Y:S01]  /*0b50*/  IMAD R5, R16, R6, R13 ;  /* 0x0000000610057224 */ /* 0x000fe200078e020d */
[----:B------:R-:W-:Y:S01]  /*0b60*/  LOP3.LUT R6, R7, 0x8, RZ, 0xfc, !PT ;  /* 0x0000000807067812 */ /* 0x000fe200078efcff */
[----:B------:R-:W-:Y:S01]  /*0b70*/  IMAD R11, R4, R12, R15 ;  /* 0x0000000c040b7224 */ /* 0x000fe200078e020f */
[----:B------:R-:W-:Y:S01]  /*0b80*/  IABS R23, R28 ;  /* 0x0000001c00177213 */ /* 0x000fe20000000000 */
[----:B------:R-:W-:Y:S01]  /*0b90*/  IMAD.HI.U32 R15, R8, R29, RZ ;  /* 0x0000001d080f7227 */ /* 0x000fe200078e00ff */
[----:B------:R-:W-:-:S02]  /*0ba0*/  ISETP.GT.U32.AND P0, PT, R16, R5, PT ;  /* 0x000000051000720c */ /* 0x000fc40003f04070 */
[----:B------:R-:W-:Y:S01]  /*0bb0*/  IABS R17, R6 ;  /* 0x0000000600117213 */ /* 0x000fe20000000000 */
[----:B------:R-:W-:Y:S01]  /*0bc0*/  IMAD.MOV R22, RZ, RZ, -R15 ;  /* 0x000000ffff167224 */ /* 0x000fe200078e0a0f */
[----:B------:R-:W-:Y:S01]  /*0bd0*/  ISETP.GE.AND P4, PT, R6, RZ, PT ;  /* 0x000000ff0600720c */ /* 0x000fe20003f86270 */
[----:B------:R-:W-:Y:S01]  /*0be0*/  IMAD.HI.U32 R10, R8, R21, RZ ;  /* 0x00000015080a7227 */ /* 0x000fe200078e00ff */
[C---:B------:R-:W-:Y:S02]  /*0bf0*/  ISETP.GT.U32.AND P3, PT, R4.reuse, R9, PT ;  /* 0x000000090400720c */ /* 0x040fe40003f64070 */
[C---:B------:R-:W-:Y:S01]  /*0c00*/  LOP3.LUT R32, R7.reuse, 0x1c, RZ, 0xfc, !PT ;  /* 0x0000001c07207812 */ /* 0x040fe200078efcff */
[----:B------:R-:W-:Y:S01]  /*0c10*/  IMAD R29, R4, R22, R29 ;  /* 0x00000016041d7224 */ /* 0x000fe200078e021d */
[C---:B------:R-:W-:Y:S01]  /*0c20*/  LOP3.LUT R34, R7.reuse, 0x20, RZ, 0xfc, !PT ;  /* 0x0000002007227812 */ /* 0x040fe200078efcff */
[----:B------:R-:W-:Y:S01]  /*0c30*/  IMAD.HI.U32 R13, R8, R25, RZ ;  /* 0x00000019080d7227 */ /* 0x000fe200078e00ff */
[----:B------:R-:W-:-:S02]  /*0c40*/  LOP3.LUT R22, R7, 0x18, RZ, 0xfc, !PT ;  /* 0x0000001807167812 */ /* 0x000fc400078efcff */
[----:B------:R-:W-:Y:S01]  /*0c50*/  ISETP.GT.U32.AND P6, PT, R4, R29, PT ;  /* 0x0000001d0400720c */ /* 0x000fe20003fc4070 */
[----:B------:R-:W-:Y:S01]  /*0c60*/  @!P0 IMAD.IADD R5, R5, 0x1, -R16 ;  /* 0x0000000105058824 */ /* 0x000fe200078e0a10 */
[----:B------:R-:W-:Y:S01]  /*0c70*/  IABS R27, R34 ;  /* 0x00000022001b7213 */ /* 0x000fe20000000000 */
[----:B------:R-:W-:Y:S01]  /*0c80*/  IMAD.MOV R10, RZ, RZ, -R10 ;  /* 0x000000ffff0a7224 */ /* 0x000fe200078e0a0a */
[C---:B------:R-:W-:Y:S01]  /*0c90*/  LOP3.LUT R36, R7.reuse, 0x24, RZ, 0xfc, !PT ;  /* 0x0000002407247812 */ /* 0x040fe200078efcff */
[----:B------:R-:W-:Y:S01]  /*0ca0*/  IMAD.MOV R20, RZ, RZ, -R13 ;  /* 0x000000ffff147224 */ /* 0x000fe200078e0a0d */
[----:B------:R-:W-:Y:S01]  /*0cb0*/  ISETP.GT.U32.AND P0, PT, R16, R5, PT ;  /* 0x000000051000720c */ /* 0x000fe20003f04070 */
[C---:B------:R-:W-:Y:S01]  /*0cc0*/  IMAD R15, R4.reuse, R10, R21 ;  /* 0x0000000a040f7224 */ /* 0x040fe200078e0215 */
[----:B------:R-:W-:Y:S01]  /*0cd0*/  IABS R31, R36 ;  /* 0x00000024001f7213 */ /* 0x000fe20000000000 */
[----:B------:R-:W-:Y:S01]  /*0ce0*/  IMAD R21, R4, R20, R25 ;  /* 0x0000001404157224 */ /* 0x000fe200078e0219 */
[----:B------:R-:W-:Y:S01]  /*0cf0*/  IABS R25, R32 ;  /* 0x0000002000197213 */ /* 0x000fe20000000000 */
[----:B------:R-:W-:Y:S01]  /*0d00*/  IMAD.HI.U32 R6, R8, R17, RZ ;  /* 0x0000001108067227 */ /* 0x000fe200078e00ff */
[----:B------:R-:W-:-:S02]  /*0d10*/  LOP3.LUT R38, R7, 0x28, RZ, 0xfc, !PT ;  /* 0x0000002807267812 */ /* 0x000fc400078efcff */
[----:B------:R-:W-:Y:S01]  /*0d20*/  LOP3.LUT R40, R7, 0x2c, RZ, 0xfc, !PT ;  /* 0x0000002c07287812 */ /* 0x000fe200078efcff */
[----:B------:R-:W-:Y:S01]  /*0d30*/  @!P6 IMAD.IADD R29, R29, 0x1, -R4 ;  /* 0x000000011d1de824 */ /* 0x000fe200078e0a04 */
[C---:B------:R-:W-:Y:S01]  /*0d40*/  LOP3.LUT R42, R7.reuse, 0x30, RZ, 0xfc, !PT ;  /* 0x00000030072a7812 */ /* 0x040fe200078efcff */
[----:B------:R-:W-:Y:S01]  /*0d50*/  IMAD.HI.U32 R12, R8, R23, RZ ;  /* 0x00000017080c7227 */ /* 0x000fe200078e00ff */
[----:B------:R-:W-:Y:S02]  /*0d60*/  IABS R33, R40 ;  /* 0x0000002800217213 */ /* 0x000fe40000000000 */
[----:B------:R-:W-:Y:S01]  /*0d70*/  LOP3.LUT R43, R7, 0x34, RZ, 0xfc, !PT ;  /* 0x00000034072b7812 */ /* 0x000fe200078efcff */
[----:B------:R-:W-:Y:S01]  /*0d80*/  @!P0 IMAD.IADD R5, R5, 0x1, -R16 ;  /* 0x0000000105058824 */ /* 0x000fe200078e0a10 */
[----:B------:R-:W-:Y:S01]  /*0d90*/  ISETP.NE.AND P0, PT, R18, RZ, PT ;  /* 0x000000ff1200720c */ /* 0x000fe20003f05270 */
[----:B------:R-:W-:Y:S01]  /*0da0*/  IMAD.MOV R6, RZ, RZ, -R6 ;  /* 0x000000ffff067224 */ /* 0x000fe200078e0a06 */
[----:B------:R-:W-:Y:S01]  /*0db0*/  IABS R35, R42 ;  /* 0x0000002a00237213 */ /* 0x000fe20000000000 */
[----:B------:R-:W-:Y:S01]  /*0dc0*/  IMAD.MOV.U32 R20, RZ, RZ, R5 ;  /* 0x000000ffff147224 */ /* 0x000fe200078e0005 */
[----:B------:R-:W-:Y:S01]  /*0dd0*/  IABS R37, R43 ;  /* 0x0000002b00257213 */ /* 0x000fe20000000000 */
[----:B------:R-:W-:-:S02]  /*0de0*/  IMAD.MOV R12, RZ, RZ, -R12 ;  /* 0x000000ffff0c7224 */ /* 0x000fc400078e0a0c */
[----:B------:R-:W-:Y:S01]  /*0df0*/  @!P1 IMAD.MOV R20, RZ, RZ, -R20 ;  /* 0x000000ffff149224 */ /* 0x000fe200078e0a14 */
[C---:B------:R-:W-:Y:S01]  /*0e00*/  ISETP.GT.U32.AND P1, PT, R4.reuse, R11, PT ;  /* 0x0000000b0400720c */ /* 0x040fe20003f24070 */
[C---:B------:R-:W-:Y:S02]  /*0e10*/  IMAD R13, R4.reuse, R6, R17 ;  /* 0x00000006040d7224 */ /* 0x040fe400078e0211 */
[----:B------:R-:W-:Y:S01]  /*0e20*/  IMAD R17, R4, R12, R23 ;  /* 0x0000000c04117224 */ /* 0x000fe200078e0217 */
[----:B------:R-:W-:Y:S01]  /*0e30*/  IABS R23, R22 ;  /* 0x0000001600177213 */ /* 0x000fe20000000000 */
[----:B------:R-:W-:Y:S01]  /*0e40*/  @!P3 IMAD.IADD R9, R9, 0x1, -R4 ;  /* 0x000000010909b824 */ /* 0x000fe200078e0a04 */
[----:B------:R-:W-:Y:S01]  /*0e50*/  @!P0 LOP3.LUT R20, RZ, R18, RZ, 0x33, !PT ;  /* 0x00000012ff148212 */ /* 0x000fe200078e33ff */
[----:B------:R-:W-:Y:S01]  /*0e60*/  IMAD.HI.U32 R10, R8, R25, RZ ;  /* 0x00000019080a7227 */ /* 0x000fe200078e00ff */
[C---:B------:R-:W-:Y:S02]  /*0e70*/  ISETP.GT.U32.AND P0, PT, R4.reuse, R29, PT ;  /* 0x0000001d0400720c */ /* 0x040fe40003f04070 */
[C---:B------:R-:W-:Y:S01]  /*0e80*/  ISETP.GT.U32.AND P6, PT, R4.reuse, R9, PT ;  /* 0x000000090400720c */ /* 0x040fe20003fc4070 */
[----:B------:R-:W-:Y:S01]  /*0e90*/  IMAD.MOV R10, RZ, RZ, -R10 ;  /* 0x000000ffff0a7224 */ /* 0x000fe200078e0a0a */
[----:B------:R-:W-:Y:S01]  /*0ea0*/  ISETP.GE.AND P3, PT, R7, RZ, PT ;  /* 0x000000ff0700720c */ /* 0x000fe20003f66270 */
[----:B------:R-:W-:Y:S01]  /*0eb0*/  @!P1 IMAD.IADD R11, R11, 0x1, -R4 ;  /* 0x000000010b0b9824 */ /* 0x000fe200078e0a04 */
[C---:B------:R-:W-:Y:S01]  /*0ec0*/  ISETP.GT.U32.AND P1, PT, R4.reuse, R17, PT ;  /* 0x000000110400720c */ /* 0x040fe20003f24070 */
[----:B------:R-:W-:Y:S01]  /*0ed0*/  IMAD R5, R4, R10, R25 ;  /* 0x0000000a04057224 */ /* 0x000fe200078e0219 */
[----:B------:R-:W-:Y:S01]  /*0ee0*/  LOP3.LUT R18, R7, 0x38, RZ, 0xfc, !PT ;  /* 0x0000003807127812 */ /* 0x000fe200078efcff */
[----:B------:R-:W-:-:S03]  /*0ef0*/  IMAD.HI.U32 R12, R8, R27, RZ ;  /* 0x0000001b080c7227 */ /* 0x000fc600078e00ff */
[----:B------:R-:W-:Y:S01]  /*0f00*/  IABS R39, R18 ;  /* 0x0000001200277213 */ /* 0x000fe20000000000 */
[----:B------:R-:W-:Y:S01]  /*0f10*/  @!P0 IMAD.IADD R29, R29, 0x1, -R4 ;  /* 0x000000011d1d8824 */ /* 0x000fe200078e0a04 */
[C---:B------:R-:W-:Y:S01]  /*0f20*/  ISETP.GT.U32.AND P0, PT, R4.reuse, R13, PT ;  /* 0x0000000d0400720c */ /* 0x040fe20003f04070 */
[----:B------:R-:W-:Y:S02]  /*0f30*/  IMAD.MOV R12, RZ, RZ, -R12 ;  /* 0x000000ffff0c7224 */ /* 0x000fe400078e0a0c */
[--C-:B------:R-:W-:Y:S01]  /*0f40*/  @!P6 IMAD.IADD R9, R9, 0x1, -R4.reuse ;  /* 0x000000010909e824 */ /* 0x100fe200078e0a04 */
[C---:B------:R-:W-:Y:S01]  /*0f50*/  ISETP.GT.U32.AND P6, PT, R4.reuse, R15, PT ;  /* 0x0000000f0400720c */ /* 0x040fe20003fc4070 */
[----:B------:R-:W-:Y:S01]  /*0f60*/  @!P1 IMAD.IADD R17, R17, 0x1, -R4 ;  /* 0x0000000111119824 */ /* 0x000fe200078e0a04 */
[----:B------:R-:W-:Y:S01]  /*0f70*/  ISETP.GT.U32.AND P1, PT, R4, R5, PT ;  /* 0x000000050400720c */ /* 0x000fe20003f24070 */
[----:B------:R-:W-:-:S04]  /*0f80*/  IMAD.HI.U32 R6, R8, R23, RZ ;  /* 0x0000001708067227 */ /* 0x000fc800078e00ff */
[C---:B------:R-:W-:Y:S02]  /*0f90*/  IMAD R25, R4.reuse, R12, R27 ;  /* 0x0000000c04197224 */ /* 0x040fe400078e021b */
[----:B------:R-:W-:Y:S01]  /*0fa0*/  @!P0 IMAD.IADD R13, R13, 0x1, -R4 ;  /* 0x000000010d0d8824 */ /* 0x000fe200078e0a04 */
[----:B------:R-:W-:Y:S01]  /*0fb0*/  ISETP.GT.U32.AND P0, PT, R4, R21, PT ;  /* 0x000000150400720c */ /* 0x000fe20003f04070 */
[----:B------:R-:W-:Y:S02]  /*0fc0*/  IMAD.MOV R16, RZ, RZ, -R6 ;  /* 0x000000ffff107224 */ /* 0x000fe400078e0a06 */
[----:B------:R-:W-:-:S04]  /*0fd0*/  IMAD.HI.U32 R6, R8, R31, RZ ;  /* 0x0000001f08067227 */ /* 0x000fc800078e00ff */
[C---:B------:R-:W-:Y:S02]  /*0fe0*/  IMAD R23, R4.reuse, R16, R23 ;  /* 0x0000001004177224 */ /* 0x040fe400078e0217 */
[----:B------:R-:W-:Y:S01]  /*0ff0*/  @!P1 IMAD.IADD R5, R5, 0x1, -R4 ;  /* 0x0000000105059824 */ /* 0x000fe200078e0a04 */
[C---:B------:R-:W-:Y:S01]  /*1000*/  ISETP.GT.U32.AND P1, PT, R4.reuse, R13, PT ;  /* 0x0000000d0400720c */ /* 0x040fe20003f24070 */
[----:B------:R-:W-:Y:S02]  /*1010*/  IMAD.MOV R6, RZ, RZ, -R6 ;  /* 0x000000ffff067224 */ /* 0x000fe400078e0a06 */
[--C-:B------:R-:W-:Y:S01]  /*1020*/  @!P0 IMAD.IADD R21, R21, 0x1, -R4.reuse ;  /* 0x0000000115158824 */ /* 0x100fe200078e0a04 */
[C---:B------:R-:W-:Y:S01]  /*1030*/  ISETP.GT.U32.AND P0, PT, R4.reuse, R25, PT ;  /* 0x000000190400720c */ /* 0x040fe20003f04070 */
[----:B------:R-:W-:Y:S01]  /*1040*/  @!P6 IMAD.IADD R15, R15, 0x1, -R4 ;  /* 0x000000010f0fe824 */ /* 0x000fe200078e0a04 */
[C---:B------:R-:W-:Y:S01]  /*1050*/  ISETP.GT.U32.AND P6, PT, R4.reuse, R23, PT ;  /* 0x000000170400720c */ /* 0x040fe20003fc4070 */
[----:B------:R-:W-:Y:S01]  /*1060*/  IMAD R27, R4, R6, R31 ;  /* 0x00000006041b7224 */ /* 0x000fe200078e021f */
[----:B------:R-:W-:Y:S01]  /*1070*/  IABS R31, R38 ;  /* 0x00000026001f7213 */ /* 0x000fe20000000000 */
[----:B------:R-:W-:-:S04]  /*1080*/  IMAD.HI.U32 R7, R8, R33, RZ ;  /* 0x0000002108077227 */ /* 0x000fc800078e00ff */
[----:B------:R-:W-:-:S04]  /*1090*/  IMAD.HI.U32 R6, R8, R31, RZ ;  /* 0x0000001f08067227 */ /* 0x000fc800078e00ff */
[--C-:B------:R-:W-:Y:S01]  /*10a0*/  @!P0 IMAD.IADD R25, R25, 0x1, -R4.reuse ;  /* 0x0000000119198824 */ /* 0x100fe200078e0a04 */
[C---:B------:R-:W-:Y:S01]  /*10b0*/  ISETP.GT.U32.AND P0, PT, R4.reuse, R15, PT ;  /* 0x0000000f0400720c */ /* 0x040fe20003f04070 */
[----:B------:R-:W-:Y:S01]  /*10c0*/  @!P1 IMAD.IADD R13, R13, 0x1, -R4 ;  /* 0x000000010d0d9824 */ /* 0x000fe200078e0a04 */
[C---:B------:R-:W-:Y:S01]  /*10d0*/  ISETP.GT.U32.AND P1, PT, R4.reuse, R17, PT ;  /* 0x000000110400720c */ /* 0x040fe20003f24070 */
[----:B------:R-:W-:Y:S02]  /*10e0*/  IMAD.MOV R6, RZ, RZ, -R6 ;  /* 0x000000ffff067224 */ /* 0x000fe400078e0a06 */
[----:B------:R-:W-:Y:S01]  /*10f0*/  @!P6 IMAD.IADD R23, R23, 0x1, -R4 ;  /* 0x000000011717e824 */ /* 0x000fe200078e0a04 */
[C---:B------:R-:W-:Y:S01]  /*1100*/  ISETP.GT.U32.AND P6, PT, R4.reuse, R11, PT ;  /* 0x0000000b0400720c */ /* 0x040fe20003fc4070 */
[----:B------:R-:W-:Y:S02]  /*1110*/  IMAD.MOV R16, RZ, RZ, -R7 ;  /* 0x000000ffff107224 */ /* 0x000fe400078e0a07 */
[----:B------:R-:W-:-:S02]  /*1120*/  IMAD R7, R4, R6, R31 ;  /* 0x0000000604077224 */ /* 0x000fc400078e021f */
[C---:B------:R-:W-:Y:S01]  /*1130*/  IMAD R31, R4.reuse, R16, R33 ;  /* 0x00000010041f7224 */ /* 0x040fe200078e0221 */
[----:B------:R-:W0:Y:S01]  /*1140*/  LDS R6, [UR13] ;  /* 0x0000000dff067984 */ /* 0x000e220008000800 */
[----:B------:R-:W-:Y:S02]  /*1150*/  IMAD.MOV.U32 R41, RZ, RZ, R29 ;  /* 0x000000ffff297224 */ /* 0x000fe400078e001d */
[----:B------:R-:W-:Y:S01]  /*1160*/  @!P3 IMAD.MOV R9, RZ, RZ, -R9 ;  /* 0x000000ffff09b224 */ /* 0x000fe200078e0a09 */
[C---:B------:R-:W-:Y:S01]  /*1170*/  ISETP.GT.U32.AND P3, PT, R4.reuse, R21, PT ;  /* 0x000000150400720c */ /* 0x040fe20003f64070 */
[----:B------:R-:W-:Y:S01]  /*1180*/  @!P0 IMAD.IADD R15, R15, 0x1, -R4 ;  /* 0x000000010f0f8824 */ /* 0x000fe200078e0a04 */
[----:B------:R-:W-:Y:S01]  /*1190*/  ISETP.GT.U32.AND P0, PT, R4, R7, PT ;  /* 0x000000070400720c */ /* 0x000fe20003f04070 */
[----:B------:R-:W-:-:S04]  /*11a0*/  IMAD.HI.U32 R10, R8, R35, RZ ;  /* 0x00000023080a7227 */ /* 0x000fc800078e00ff */
[----:B------:R-:W-:Y:S01]  /*11b0*/  @!P2 IMAD.MOV R41, RZ, RZ, -R41 ;  /* 0x000000ffff29a224 */ /* 0x000fe200078e0a29 */
[C---:B------:R-:W-:Y:S01]  /*11c0*/  ISETP.GT.U32.AND P2, PT, R4.reuse, R23, PT ;  /* 0x000000170400720c */ /* 0x040fe20003f44070 */
[----:B------:R-:W-:Y:S01]  /*11d0*/  @!P1 IMAD.IADD R17, R17, 0x1, -R4 ;  /* 0x0000000111119824 */ /* 0x000fe200078e0a04 */
[----:B------:R-:W-:Y:S01]  /*11e0*/  ISETP.GT.U32.AND P1, PT, R4, R31, PT ;  /* 0x0000001f0400720c */ /* 0x000fe20003f24070 */
[----:B------:R-:W-:-:S04]  /*11f0*/  IMAD.HI.U32 R12, R8, R37, RZ ;  /* 0x00000025080c7227 */ /* 0x000fc800078e00ff */
[----:B------:R-:W-:Y:S02]  /*1200*/  IMAD.MOV R10, RZ, RZ, -R10 ;  /* 0x000000ffff0a7224 */ /* 0x000fe400078e0a0a */
[----:B------:R-:W-:Y:S01]  /*1210*/  @!P6 IMAD.IADD R11, R11, 0x1, -R4 ;  /* 0x000000010b0be824 */ /* 0x000fe200078e0a04 */
[----:B------:R-:W-:Y:S01]  /*1220*/  ISETP.GT.U32.AND P6, PT, R4, R5, PT ;  /* 0x000000050400720c */ /* 0x000fe20003fc4070 */
[----:B------:R-:W-:-:S04]  /*1230*/  IMAD.HI.U32 R8, R8, R39, RZ ;  /* 0x0000002708087227 */ /* 0x000fc800078e00ff */
[----:B------:R-:W-:Y:S02]  /*1240*/  IMAD.MOV R12, RZ, RZ, -R12 ;  /* 0x000000ffff0c7224 */ /* 0x000fe400078e0a0c */
[C---:B------:R-:W-:Y:S02]  /*1250*/  IMAD R33, R4.reuse, R10, R35 ;  /* 0x0000000a04217224 */ /* 0x040fe400078e0223 */
[----:B------:R-:W-:Y:S02]  /*1260*/  IMAD.MOV R8, RZ, RZ, -R8 ;  /* 0x000000ffff087224 */ /* 0x000fe400078e0a08 */
[C---:B------:R-:W-:Y:S01]  /*1270*/  IMAD R35, R4.reuse, R12, R37 ;  /* 0x0000000c04237224 */ /* 0x040fe200078e0225 */
[----:B------:R-:W-:Y:S01]  /*1280*/  SHF.R.U32.HI R37, RZ, 0x6, R0 ;  /* 0x00000006ff257819 */ /* 0x000fe20000011600 */
[----:B------:R-:W-:Y:S01]  /*1290*/  @!P5 IMAD.MOV R11, RZ, RZ, -R11 ;  /* 0x000000ffff0bd224 */ /* 0x000fe200078e0a0b */
[C---:B------:R-:W-:Y:S01]  /*12a0*/  ISETP.GT.U32.AND P5, PT, R4.reuse, R25, PT ;  /* 0x000000190400720c */ /* 0x040fe20003fa4070 */
[----:B------:R-:W-:Y:S01]  /*12b0*/  @!P4 IMAD.MOV R13, RZ, RZ, -R13 ;  /* 0x000000ffff0dc224 */ /* 0x000fe200078e0a0d */
[C---:B------:R-:W-:Y:S01]  /*12c0*/  ISETP.GT.U32.AND P4, PT, R4.reuse, R27, PT ;  /* 0x0000001b0400720c */ /* 0x040fe20003f84070 */
[--C-:B------:R-:W-:Y:S01]  /*12d0*/  @!P3 IMAD.IADD R21, R21, 0x1, -R4.reuse ;  /* 0x000000011515b824 */ /* 0x100fe200078e0a04 */
[----:B------:R-:W-:Y:S01]  /*12e0*/  ISETP.GT.U32.AND P3, PT, R4, R33, PT ;  /* 0x000000210400720c */ /* 0x000fe20003f64070 */
[--C-:B------:R-:W-:Y:S01]  /*12f0*/  @!P0 IMAD.IADD R7, R7, 0x1, -R4.reuse ;  /* 0x0000000107078824 */ /* 0x100fe200078e0a04 */
[----:B------:R-:W-:Y:S01]  /*1300*/  ISETP.GE.AND P0, PT, R30, RZ, PT ;  /* 0x000000ff1e00720c */ /* 0x000fe20003f06270 */
[C---:B------:R-:W-:Y:S01]  /*1310*/  IMAD R39, R4.reuse, R8, R39 ;  /* 0x0000000804277224 */ /* 0x040fe200078e0227 */
[----:B------:R-:W-:Y:S01]  /*1320*/  SGXT.U32 R37, R37, 0x1 ;  /* 0x000000012525781a */ /* 0x000fe20000000000 */
[--C-:B------:R-:W-:Y:S01]  /*1330*/  @!P2 IMAD.IADD R23, R23, 0x1, -R4.reuse ;  /* 0x000000011717a824 */ /* 0x100fe200078e0a04 */
[----:B------:R-:W-:Y:S01]  /*1340*/  ISETP.GT.U32.AND P2, PT, R4, R35, PT ;  /* 0x000000230400720c */ /* 0x000fe20003f44070 */
[--C-:B------:R-:W-:Y:S01]  /*1350*/  @!P1 IMAD.IADD R31, R31, 0x1, -R4.reuse ;  /* 0x000000011f1f9824 */ /* 0x100fe200078e0a04 */
[----:B------:R-:W-:Y:S01]  /*1360*/  ISETP.GE.AND P1, PT, R22, RZ, PT ;  /* 0x000000ff1600720c */ /* 0x000fe20003f26270 */
[--C-:B------:R-:W-:Y:S01]  /*1370*/  @!P6 IMAD.IADD R5, R5, 0x1, -R4.reuse ;  /* 0x000000010505e824 */ /* 0x100fe200078e0a04 */
[----:B------:R-:W-:Y:S01]  /*1380*/  ISETP.GT.U32.AND P6, PT, R4, R39, PT ;  /* 0x000000270400720c */ /* 0x000fe20003fc4070 */
[--C-:B------:R-:W-:Y:S01]  /*1390*/  @!P5 IMAD.IADD R25, R25, 0x1, -R4.reuse ;  /* 0x000000011919d824 */ /* 0x100fe200078e0a04 */
[----:B------:R-:W-:Y:S01]  /*13a0*/  ISETP.GE.AND P5, PT, R26, RZ, PT ;  /* 0x000000ff1a00720c */ /* 0x000fe20003fa6270 */
[--C-:B------:R-:W-:Y:S01]  /*13b0*/  @!P4 IMAD.IADD R27, R27, 0x1, -R4.reuse ;  /* 0x000000011b1bc824 */ /* 0x100fe200078e0a04 */
[----:B------:R-:W-:Y:S01]  /*13c0*/  ISETP.GE.AND P4, PT, R28, RZ, PT ;  /* 0x000000ff1c00720c */ /* 0x000fe20003f86270 */
[--C-:B------:R-:W-:Y:S01]  /*13d0*/  @!P3 IMAD.IADD R33, R33, 0x1, -R4.reuse ;  /* 0x000000012121b824 */ /* 0x100fe200078e0a04 */
[----:B------:R-:W-:Y:S01]  /*13e0*/  ISETP.GE.AND P3, PT, R32, RZ, PT ;  /* 0x000000ff2000720c */ /* 0x000fe20003f66270 */
[----:B------:R-:W-:Y:S01]  /*13f0*/  @!P0 IMAD.MOV R21, RZ, RZ, -R21 ;  /* 0x000000ffff158224 */ /* 0x000fe200078e0a15 */
[----:B------:R-:W-:Y:S01]  /*1400*/  ISETP.GT.U32.AND P0, PT, R4, R31, PT ;  /* 0x0000001f0400720c */ /* 0x000fe20003f04070 */
[--C-:B------:R-:W-:Y:S01]  /*1410*/  @!P2 IMAD.IADD R35, R35, 0x1, -R4.reuse ;  /* 0x000000012323a824 */ /* 0x100fe200078e0a04 */
[----:B------:R-:W-:Y:S01]  /*1420*/  ISETP.GE.AND P2, PT, R34, RZ, PT ;  /* 0x000000ff2200720c */ /* 0x000fe20003f46270 */
[----:B------:R-:W-:Y:S01]  /*1430*/  @!P1 IMAD.MOV R23, RZ, RZ, -R23 ;  /* 0x000000ffff179224 */ /* 0x000fe200078e0a17 */
[C---:B------:R-:W-:Y:S01]  /*1440*/  ISETP.GT.U32.AND P1, PT, R4.reuse, R33, PT ;  /* 0x000000210400720c */ /* 0x040fe20003f24070 */
[--C-:B------:R-:W-:Y:S01]  /*1450*/  @!P6 IMAD.IADD R39, R39, 0x1, -R4.reuse ;  /* 0x000000012727e824 */ /* 0x100fe200078e0a04 */
[C---:B------:R-:W-:Y:S01]  /*1460*/  ISETP.GT.U32.AND P6, PT, R4.reuse, R35, PT ;  /* 0x000000230400720c */ /* 0x040fe20003fc4070 */
[----:B------:R-:W-:Y:S01]  /*1470*/  @!P5 IMAD.MOV R15, RZ, RZ, -R15 ;  /* 0x000000ffff0fd224 */ /* 0x000fe200078e0a0f */
[C---:B------:R-:W-:Y:S01]  /*1480*/  ISETP.GT.U32.AND P5, PT, R4.reuse, R27, PT ;  /* 0x0000001b0400720c */ /* 0x040fe20003fa4070 */
[----:B------:R-:W-:Y:S01]  /*1490*/  @!P4 IMAD.MOV R17, RZ, RZ, -R17 ;  /* 0x000000ffff11c224 */ /* 0x000fe200078e0a11 */
[C---:B------:R-:W-:Y:S01]  /*14a0*/  ISETP.GT.U32.AND P4, PT, R4.reuse, R7, PT ;  /* 0x000000070400720c */ /* 0x040fe20003f84070 */
[----:B------:R-:W-:Y:S01]  /*14b0*/  @!P3 IMAD.MOV R5, RZ, RZ, -R5 ;  /* 0x000000ffff05b224 */ /* 0x000fe200078e0a05 */
[----:B------:R-:W-:Y:S01]  /*14c0*/  ISETP.GT.U32.AND P3, PT, R4, R39, PT ;  /* 0x000000270400720c */ /* 0x000fe20003f64070 */
[--C-:B------:R-:W-:Y:S01]  /*14d0*/  @!P0 IMAD.IADD R31, R31, 0x1, -R4.reuse ;  /* 0x000000011f1f8824 */ /* 0x100fe200078e0a04 */
[----:B------:R-:W-:Y:S01]  /*14e0*/  ISETP.GE.AND P0, PT, R42, RZ, PT ;  /* 0x000000ff2a00720c */ /* 0x000fe20003f06270 */
[----:B------:R-:W1:Y:S01]  /*14f0*/  LDC.64 R28, c[0x0][0x3a0] ;  /* 0x0000e800ff1c7b82 */ /* 0x000e620000000a00 */
[----:B------:R-:W-:Y:S01]  /*1500*/  @!P2 IMAD.MOV R25, RZ, RZ, -R25 ;  /* 0x000000ffff19a224 */ /* 0x000fe200078e0a19 */
[----:B------:R-:W-:Y:S01]  /*1510*/  ISETP.GE.AND P2, PT, R36, RZ, PT ;  /* 0x000000ff2400720c */ /* 0x000fe20003f46270 */
[--C-:B------:R-:W-:Y:S01]  /*1520*/  @!P1 IMAD.IADD R33, R33, 0x1, -R4.reuse ;  /* 0x0000000121219824 */ /* 0x100fe200078e0a04 */
[----:B------:R-:W-:Y:S01]  /*1530*/  ISETP.GE.AND P1, PT, R43, RZ, PT ;  /* 0x000000ff2b00720c */ /* 0x000fe20003f26270 */
[--C-:B------:R-:W-:Y:S01]  /*1540*/  @!P6 IMAD.IADD R35, R35, 0x1, -R4.reuse ;  /* 0x000000012323e824 */ /* 0x100fe200078e0a04 */
[----:B------:R-:W-:Y:S01]  /*1550*/  ISETP.GE.AND P6, PT, R18, RZ, PT ;  /* 0x000000ff1200720c */ /* 0x000fe20003fc6270 */
[--C-:B------:R-:W-:Y:S01]  /*1560*/  @!P5 IMAD.IADD R27, R27, 0x1, -R4.reuse ;  /* 0x000000011b1bd824 */ /* 0x100fe200078e0a04 */
[----:B------:R-:W-:Y:S01]  /*1570*/  ISETP.GE.AND P5, PT, R38, RZ, PT ;  /* 0x000000ff2600720c */ /* 0x000fe20003fa6270 */
[--C-:B------:R-:W-:Y:S01]  /*1580*/  @!P4 IMAD.IADD R7, R7, 0x1, -R4.reuse ;  /* 0x000000010707c824 */ /* 0x100fe200078e0a04 */
[----:B------:R-:W-:Y:S01]  /*1590*/  ISETP.GE.AND P4, PT, R40, RZ, PT ;  /* 0x000000ff2800720c */ /* 0x000fe20003f86270 */
[----:B------:R-:W-:Y:S01]  /*15a0*/  @!P3 IMAD.IADD R39, R39, 0x1, -R4 ;  /* 0x000000012727b824 */ /* 0x000fe200078e0a04 */
[----:B------:R-:W-:Y:S01]  /*15b0*/  ISETP.NE.AND P3, PT, R19, RZ, PT ;  /* 0x000000ff1300720c */ /* 0x000fe20003f65270 */
[----:B------:R-:W-:Y:S01]  /*15c0*/  @!P0 IMAD.MOV R33, RZ, RZ, -R33 ;  /* 0x000000ffff218224 */ /* 0x000fe200078e0a21 */
[----:B------:R-:W-:Y:S01]  /*15d0*/  LOP3.LUT R4, RZ, R19, RZ, 0x33, !PT ;  /* 0x00000013ff047212 */ /* 0x000fe200078e33ff */
[----:B------:R-:W-:Y:S01]  /*15e0*/  @!P2 IMAD.MOV R27, RZ, RZ, -R27 ;  /* 0x000000ffff1ba224 */ /* 0x000fe200078e0a1b */
[----:B0-----:R-:W-:Y:S01]  /*15f0*/  R2UR UR12, R6 ;  /* 0x00000000060c72ca */ /* 0x001fe200000e0000 */
[----:B------:R-:W-:Y:S01]  /*1600*/  @!P1 IMAD.MOV R35, RZ, RZ, -R35 ;  /* 0x000000ffff239224 */ /* 0x000fe200078e0a23 */
[C---:B------:R-:W-:Y:S01]  /*1610*/  SEL R65, R4.reuse, R33, !P3 ;  /* 0x0000002104417207 */ /* 0x040fe20005800000 */
[C---:B-----5:R-:W-:Y:S01]  /*1620*/  IMAD R33, R37.reuse, R72, RZ ;  /* 0x0000004825217224 */ /* 0x060fe200078e02ff */
[----:B------:R-:W-:Y:S01]  /*1630*/  LOP3.LUT R77, R37, 0x8, RZ, 0xfc, !PT ;  /* 0x00000008254d7812 */ /* 0x000fe200078efcff */
[----:B------:R-:W-:Y:S01]  /*1640*/  @!P6 IMAD.MOV R39, RZ, RZ, -R39 ;  /* 0x000000ffff27e224 */ /* 0x000fe200078e0a27 */
[----:B------:R-:W-:Y:S01]  /*1650*/  SEL R67, R4, R35, !P3 ;  /* 0x0000002304437207 */ /* 0x000fe20005800000 */
[----:B------:R-:W-:Y:S01]  /*1660*/  IMAD R35, R72, 0x2, R33 ;  /* 0x0000000248237824 */ /* 0x000fe200078e0221 */
[----:B------:R-:W-:Y:S01]  /*1670*/  SEL R51, R4, R21, !P3 ;  /* 0x0000001504337207 */ /* 0x000fe20005800000 */
[----:B-1----:R-:W-:Y:S01]  /*1680*/  VIADD R75, R28, 0x1f ;  /* 0x0000001f1c4b7836 */ /* 0x002fe20000000000 */
[----:B------:R-:W-:Y:S01]  /*1690*/  SEL R69, R4, R39, !P3 ;  /* 0x0000002704457207 */ /* 0x000fe20005800000 */
[----:B------:R-:W-:Y:S01]  /*16a0*/  IMAD R39, R72, 0x2, R35 ;  /* 0x0000000248277824 */ /* 0x000fe200078e0223 */
[C---:B------:R-:W-:Y:S01]  /*16b0*/  SEL R59, R4.reuse, R27, !P3 ;  /* 0x0000001b043b7207 */ /* 0x040fe20005800000 */
[----:B------:R-:W-:Y:S01]  /*16c0*/  @!P5 IMAD.MOV R7, RZ, RZ, -R7 ;  /* 0x000000ffff07d224 */ /* 0x000fe200078e0a07 */
[----:B------:R-:W-:Y:S01]  /*16d0*/  ISETP.GT.AND P0, PT, R75, 0x1f, PT ;  /* 0x0000001f4b00780c */ /* 0x000fe20003f04270 */
[----:B------:R-:W-:Y:S01]  /*16e0*/  @!P4 IMAD.MOV R31, RZ, RZ, -R31 ;  /* 0x000000ffff1fc224 */ /* 0x000fe200078e0a1f */
[----:B------:R-:W-:Y:S01]  /*16f0*/  SEL R26, R4, R9, !P3 ;  /* 0x00000009041a7207 */ /* 0x000fe20005800000 */
[----:B------:R-:W-:Y:S01]  /*1700*/  IMAD R43, R72, 0x2, R39 ;  /* 0x00000002482b7824 */ /* 0x000fe200078e0227 */
[----:B------:R-:W-:Y:S01]  /*1710*/  SEL R32, R4, R11, !P3 ;  /* 0x0000000b04207207 */ /* 0x000fe20005800000 */
[----:B------:R-:W-:Y:S01]  /*1720*/  IMAD R21, R20, R29, RZ ;  /* 0x0000001d14157224 */ /* 0x000fe200078e02ff */
[----:B------:R-:W-:Y:S01]  /*1730*/  SEL R34, R4, R13, !P3 ;  /* 0x0000000d04227207 */ /* 0x000fe20005800000 */
[----:B------:R-:W-:Y:S01]  /*1740*/  IMAD R12, R72, 0x2, R43 ;  /* 0x00000002480c7824 */ /* 0x000fe200078e022b */
[C---:B------:R-:W-:Y:S01]  /*1750*/  SEL R36, R4.reuse, R15, !P3 ;  /* 0x0000000f04247207 */ /* 0x040fe20005800000 */
[----:B------:R-:W-:Y:S01]  /*1760*/  UIADD3 UR14, UPT, UPT, UR12, UR14, URZ ;  /* 0x0000000e0c0e7290 */ /* 0x000fe2000fffe0ff */
[----:B------:R-:W-:-:S02]  /*1770*/  SEL R49, R4, R17, !P3 ;  /* 0x0000001104317207 */ /* 0x000fc40005800000 */
[C---:B------:R-:W-:Y:S02]  /*1780*/  SEL R53, R4.reuse, R23, !P3 ;  /* 0x0000001704357207 */ /* 0x040fe40005800000 */
[C---:B------:R-:W-:Y:S02]  /*1790*/  SEL R55, R4.reuse, R5, !P3 ;  /* 0x0000000504377207 */ /* 0x040fe40005800000 */
[C---:B------:R-:W-:Y:S02]  /*17a0*/  SEL R57, R4.reuse, R25, !P3 ;  /* 0x0000001904397207 */ /* 0x040fe40005800000 */
[C---:B------:R-:W-:Y:S02]  /*17b0*/  SEL R61, R4.reuse, R7, !P3 ;  /* 0x00000007043d7207 */ /* 0x040fe40005800000 */
[C---:B------:R-:W-:Y:S02]  /*17c0*/  SEL R63, R4.reuse, R31, !P3 ;  /* 0x0000001f043f7207 */ /* 0x040fe40005800000 */
[----:B------:R-:W-:Y:S01]  /*17d0*/  SEL R41, R4, R41, !P3 ;  /* 0x0000002904297207 */ /* 0x000fe20005800000 */
[----:B------:R-:W-:Y:S01]  /*17e0*/  BAR.SYNC.DEFER_BLOCKING 0x0 ;  /* 0x0000000000007b1d */ /* 0x000fe20000010000 */
[----:B------:R-:W-:-:S02]  /*17f0*/  LOP3.LUT P1, RZ, R0, 0x7f, RZ, 0xc0, !PT ;  /* 0x0000007f00ff7812 */ /* 0x000fc4000782c0ff */
[----:B------:R-:W-:Y:S02]  /*1800*/  PRMT R27, RZ, 0x7610, R27 ;  /* 0x00007610ff1b7816 */ /* 0x000fe4000000001b */
[----:B------:R-:W-:Y:S02]  /*1810*/  ISETP.LT.AND P2, PT, R77, R28, P0 ;  /* 0x0000001c4d00720c */ /* 0x000fe40000741270 */
[----:B------:R-:W-:Y:S01]  /*1820*/  LOP3.LUT R79, R37, 0xa, RZ, 0xfc, !PT ;  /* 0x0000000a254f7812 */ /* 0x000fe200078efcff */
[----:B---3--:R-:W-:Y:S10]  /*1830*/  BRA.U UP0, `(.L_x_5) ;  /* 0x0000000100187547 */ /* 0x008ff4000b800000 */
[----:B------:R-:W-:Y:S01]  /*1840*/  ELECT P3, URZ, PT ;  /* 0x0000000000ff782f */ /* 0x000fe20003860000 */
[----:B------:R-:W-:Y:S01]  /*1850*/  IMAD.MOV.U32 R4, RZ, RZ, 0x1 ;  /* 0x00000001ff047424 */ /* 0x000fe200078e00ff */
[----:B------:R-:W-:Y:S01]  /*1860*/  UMOV UR5, 0x40 ;  /* 0x0000004000057882 */ /* 0x000fe20000000000 */
[----:B------:R-:W-:Y:S01]  /*1870*/  UVIRTCOUNT.DEALLOC.SMPOOL 0x80 ;  /* 0x000000800000784c */ /* 0x000fe20000000000 */
[----:B------:R-:W-:-:S09]  /*1880*/  ULEA UR5, UR4, UR5, 0x18 ;  /* 0x0000000504057291 */ /* 0x000fd2000f8ec0ff */
[----:B------:R0:W-:Y:S03]  /*1890*/  @P3 STS.U8 [UR5], R4 ;  /* 0x00000004ff003988 */ /* 0x0001e60008000005 */
.L_x_5:
[----:B------:R-:W-:Y:S01]  /*18a0*/  STTM.16dp32bit_t0_t15.x32 tmem[UR14], RZ ;  /* 0x000000ff000079ed */ /* 0x000fe20008a8000e */
[----:B------:R-:W-:Y:S01]  /*18b0*/  STTM.16dp32bit_t16_t31.x32 tmem[UR14+0x20], RZ ;  /* 0x000020ff000079ed */ /* 0x000fe20008aa000e */
[----:B------:R-:W1:Y:S02]  /*18c0*/  FENCE.VIEW.ASYNC.T ;  /* 0x00000000000073c6 */ /* 0x000e640000000200 */
[----:B-1----:R-:W-:Y:S01]  /*18d0*/  VOTEU.ALL UP1, P1 ;  /* 0x0000000000ff7886 */ /* 0x002fe20000820000 */
[----:B------:R-:W-:Y:S01]  /*18e0*/  VOTEU.ALL UP2, P1 ;  /* 0x0000000000ff7886 */ /* 0x000fe20000840000 */
[----:B------:R-:W-:Y:S01]  /*18f0*/  IMAD R22, R72, 0x2, R12 ;  /* 0x0000000248167824 */ /* 0x000fe200078e020c */
[----:B------:R-:W-:Y:S01]  /*1900*/  ISETP.LT.AND P3, PT, R79, R28, P0 ;  /* 0x0000001c4f00720c */ /* 0x000fe20000761270 */
[----:B------:R-:W-:Y:S01]  /*1910*/  IMAD.SHL.U32 R20, R21, 0x2, RZ ;  /* 0x0000000215147824 */ /* 0x000fe200078e00ff */
[----:B------:R-:W-:-:S04]  /*1920*/  @!UP1 UIADD3 UR4, UPT, UPT, -UR6, 0x100000, URZ ;  /* 0x0010000006049890 */ /* 0x000fc8000fffe1ff */
[----:B------:R-:W-:Y:S02]  /*1930*/  @!UP1 USHF.L.U32 UR5, UR4, 0xb, URZ ;  /* 0x0000000b04059899 */ /* 0x000fe400080006ff */
[----:B------:R-:W-:Y:S01]  /*1940*/  @!UP1 USHF.L.U32 UR4, UR4, 0x1, URZ ;  /* 0x0000000104049899 */ /* 0x000fe200080006ff */
[----:B------:R-:W-:Y:S01]  /*1950*/  BAR.SYNC.DEFER_BLOCKING 0x0 ;  /* 0x0000000000007b1d */ /* 0x000fe20000010000 */
[----:B------:R-:W-:Y:S01]  /*1960*/  IMAD R10, R72, 0x2, R22 ;  /* 0x00000002480a7824 */ /* 0x000fe200078e0216 */
[----:B------:R-:W-:-:S03]  /*1970*/  IADD3 R6, P4, PT, R20, UR8, RZ ;  /* 0x0000000814067c10 */ /* 0x000fc6000ff9e0ff */
[----:B------:R-:W-:Y:S01]  /*1980*/  IMAD R15, R72, 0x2, R10 ;  /* 0x00000002480f7824 */ /* 0x000fe200078e020a */
[----:B------:R-:W-:-:S03]  /*1990*/  LEA.HI.X.SX32 R16, R21, UR9, 0x1, P4 ;  /* 0x0000000915107c11 */ /* 0x000fc6000a0f0eff */
[----:B------:R-:W-:Y:S01]  /*19a0*/  IMAD R13, R72, 0x2, R15 ;  /* 0x00000002480d7824 */ /* 0x000fe200078e020f */
[-C--:B0-----:R-:W-:Y:S02]  /*19b0*/  LEA R4, P4, R12, R6.reuse, 0x1 ;  /* 0x000000060c047211 */ /* 0x081fe400078808ff */
[----:B------:R-:W-:Y:S01]  /*19c0*/  LEA R8, P5, R22, R6, 0x1 ;  /* 0x0000000616087211 */ /* 0x000fe200078a08ff */
[----:B------:R-:W-:Y:S01]  /*19d0*/  IMAD R11, R72, 0x2, R13 ;  /* 0x00000002480b7824 */ /* 0x000fe200078e020d */
[-C--:B------:R-:W-:Y:S02]  /*19e0*/  LEA.HI.X.SX32 R5, R12, R16.reuse, 0x1, P4 ;  /* 0x000000100c057211 */ /* 0x080fe400020f0eff */
[----:B------:R-:W-:Y:S01]  /*19f0*/  LOP3.LUT R83, R37, 0x18, RZ, 0xfc, !PT ;  /* 0x0000001825537812 */ /* 0x000fe200078efcff */
[----:B------:R-:W0:Y:S02]  /*1a00*/  FENCE.VIEW.ASYNC.S ;  /* 0x00000000000073c6 */ /* 0x000e240000000000 */
[----:B0-----:R0:W1:Y:S02]  /*1a10*/  @!UP2 SYNCS.EXCH.64 URZ, [UR15], UR4 ;  /* 0x000000040fffa5b2 */ /* 0x0010640008000100 */
[----:B-1----:R-:W-:Y:S01]  /*1a20*/  BAR.SYNC.DEFER_BLOCKING 0x0 ;  /* 0x0000000000007b1d */ /* 0x002fe20000010000 */
[----:B------:R-:W-:Y:S01]  /*1a30*/  IMAD R25, R72, 0x2, R11 ;  /* 0x0000000248197824 */ /* 0x000fe200078e020b */
[----:B------:R-:W-:-:S03]  /*1a40*/  LEA.HI.X.SX32 R9, R22, R16, 0x1, P5 ;  /* 0x0000001016097211 */ /* 0x000fc600028f0eff */
[----:B------:R-:W-:-:S04]  /*1a50*/  IMAD R23, R72, 0x2, R25 ;  /* 0x0000000248177824 */ /* 0x000fc800078e0219 */
[C---:B------:R-:W-:Y:S01]  /*1a60*/  IMAD R7, R72.reuse, 0x2, R23 ;  /* 0x0000000248077824 */ /* 0x040fe200078e0217 */
[C---:B------:R-:W-:Y:S01]  /*1a70*/  LOP3.LUT R81, R37.reuse, 0x10, RZ, 0xfc, !PT ;  /* 0x0000001025517812 */ /* 0x040fe200078efcff */
[----:B0-----:R-:W0:Y:S01]  /*1a80*/  LDCU UR4, c[0x0][0x3b0] ;  /* 0x00007600ff0477ac */ /* 0x001e220008000800 */
[----:B------:R-:W-:Y:S01]  /*1a90*/  LOP3.LUT R85, R37, 0x1a, RZ, 0xfc, !PT ;  /* 0x0000001a25557812 */ /* 0x000fe200078efcff */
[----:B------:R-:W-:Y:S01]  /*1aa0*/  IMAD R45, R72, 0x2, R7 ;  /* 0x00000002482d7824 */ /* 0x000fe200078e0207 */
[----:B------:R-:W-:Y:S01]  /*1ab0*/  PRMT R17, RZ, 0x7610, R17 ;  /* 0x00007610ff117816 */ /* 0x000fe20000000011 */
[----:B------:R1:W2:Y:S01]  /*1ac0*/  @P2 LDG.E.U16 R27, desc[UR26][R4.64] ;  /* 0x0000001a041b2981 */ /* 0x0002a2000c1e1500 */
[----:B------:R-:W-:-:S03]  /*1ad0*/  ISETP.LT.AND P2, PT, R83, R28, P0 ;  /* 0x0000001c5300720c */ /* 0x000fc60000741270 */
[----:B------:R3:W4:Y:S01]  /*1ae0*/  @P3 LDG.E.U16 R110, desc[UR26][R8.64] ;  /* 0x0000001a086e3981 */ /* 0x000722000c1e1500 */
[----:B------:R-:W-:Y:S02]  /*1af0*/  LEA R18, P3, R13, R6, 0x1 ;  /* 0x000000060d127211 */ /* 0x000fe400078608ff */
[----:B------:R-:W-:Y:S02]  /*1b00*/  ISETP.LT.AND P4, PT, R81, R28, P0 ;  /* 0x0000001c5100720c */ /* 0x000fe40000781270 */
[----:B------:R-:W-:Y:S02]  /*1b10*/  LEA.HI.X.SX32 R19, R13, R16, 0x1, P3 ;  /* 0x000000100d137211 */ /* 0x000fe400018f0eff */
[----:B-1----:R-:W-:Y:S02]  /*1b20*/  LEA R4, P5, R7, R6, 0x1 ;  /* 0x0000000607047211 */ /* 0x002fe400078a08ff */
[----:B------:R-:W-:Y:S02]  /*1b30*/  ISETP.LT.AND P3, PT, R85, R28, P0 ;  /* 0x0000001c5500720c */ /* 0x000fe40000761270 */
[----:B------:R-:W-:-:S02]  /*1b40*/  LEA.HI.X.SX32 R5, R7, R16, 0x1, P5 ;  /* 0x0000001007057211 */ /* 0x000fc400028f0eff */
[-C--:B------:R-:W-:Y:S02]  /*1b50*/  LEA R30, P5, R45, R6.reuse, 0x1 ;  /* 0x000000062d1e7211 */ /* 0x080fe400078a08ff */
[----:B------:R-:W-:Y:S01]  /*1b60*/  PRMT R29, RZ, 0x7610, R29 ;  /* 0x00007610ff1d7816 */ /* 0x000fe2000000001d */
[----:B------:R-:W5:Y:S01]  /*1b70*/  @P2 LDG.E.U16 R17, desc[UR26][R4.64] ;  /* 0x0000001a04112981 */ /* 0x000f62000c1e1500 */
[----:B---3--:R-:W-:Y:S02]  /*1b80*/  LEA R8, P2, R11, R6, 0x1 ;  /* 0x000000060b087211 */ /* 0x008fe400078408ff */
[----:B------:R-:W-:Y:S02]  /*1b90*/  LOP3.LUT R89, R37, 0xc, RZ, 0xfc, !PT ;  /* 0x0000000c25597812 */ /* 0x000fe400078efcff */
[----:B------:R-:W-:Y:S01]  /*1ba0*/  PRMT R106, RZ, 0x7610, R106 ;  /* 0x00007610ff6a7816 */ /* 0x000fe2000000006a */
[----:B------:R1:W3:Y:S01]  /*1bb0*/  @P4 LDG.E.U16 R29, desc[UR26][R18.64] ;  /* 0x0000001a121d4981 */ /* 0x0002e2000c1e1500 */
[----:B------:R-:W-:-:S02]  /*1bc0*/  LEA.HI.X.SX32 R31, R45, R16, 0x1, P5 ;  /* 0x000000102d1f7211 */ /* 0x000fc400028f0eff */
[----:B------:R-:W-:Y:S02]  /*1bd0*/  LEA.HI.X.SX32 R9, R11, R16, 0x1, P2 ;  /* 0x000000100b097211 */ /* 0x000fe400010f0eff */
[----:B------:R-:W-:Y:S01]  /*1be0*/  ISETP.LT.AND P2, PT, R89, R28, P0 ;  /* 0x0000001c5900720c */ /* 0x000fe20000741270 */
[----:B------:R-:W2:Y:S01]  /*1bf0*/  @P3 LDG.E.U16 R106, desc[UR26][R30.64] ;  /* 0x0000001a1e6a3981 */ /* 0x000ea2000c1e1500 */
[----:B------:R-:W-:Y:S02]  /*1c00*/  LOP3.LUT R87, R37, 0x12, RZ, 0xfc, !PT ;  /* 0x0000001225577812 */ /* 0x000fe400078efcff */
[----:B-1----:R-:W-:Y:S02]  /*1c10*/  LEA R18, P3, R10, R6, 0x1 ;  /* 0x000000060a127211 */ /* 0x002fe400078608ff */
[----:B------:R-:W-:Y:S02]  /*1c20*/  ISETP.LT.AND P4, PT, R87, R28, P0 ;  /* 0x0000001c5700720c */ /* 0x000fe40000781270 */
[----:B------:R-:W-:-:S02]  /*1c30*/  LOP3.LUT R91, R37, 0x14, RZ, 0xfc, !PT ;  /* 0x00000014255b7812 */ /* 0x000fc400078efcff */
[----:B------:R-:W-:Y:S02]  /*1c40*/  PRMT R112, RZ, 0x7610, R112 ;  /* 0x00007610ff707816 */ /* 0x000fe40000000070 */
[----:B------:R-:W-:Y:S02]  /*1c50*/  LEA.HI.X.SX32 R19, R10, R16, 0x1, P3 ;  /* 0x000000100a137211 */ /* 0x000fe400018f0eff */
[----:B------:R-:W-:Y:S02]  /*1c60*/  ISETP.LT.AND P3, PT, R91, R28, P0 ;  /* 0x0000001c5b00720c */ /* 0x000fe40000761270 */
[----:B------:R-:W-:Y:S01]  /*1c70*/  PRMT R108, RZ, 0x7610, R108 ;  /* 0x00007610ff6c7816 */ /* 0x000fe2000000006c */
[----:B------:R0:W2:Y:S01]  /*1c80*/  @P2 LDG.E.U16 R112, desc[UR26][R18.64] ;  /* 0x0000001a12702981 */ /* 0x0000a2000c1e1500 */
[----:B------:R-:W-:Y:S01]  /*1c90*/  LEA R4, P2, R25, R6, 0x1 ;  /* 0x0000000619047211 */ /* 0x000fe200078408ff */
[----:B------:R-:W-:Y:S01]  /*1ca0*/  IMAD R45, R72, 0x2, R45 ;  /* 0x00000002482d7824 */ /* 0x000fe200078e022d */
[----:B------:R-:W-:-:S02]  /*1cb0*/  LOP3.LUT R93, R37, 0x1c, RZ, 0xfc, !PT ;  /* 0x0000001c255d7812 */ /* 0x000fc400078efcff */
[----:B------:R-:W-:Y:S01]  /*1cc0*/  PRMT R116, RZ, 0x7610, R116 ;  /* 0x00007610ff747816 */ /* 0x000fe20000000074 */
[----:B------:R1:W2:Y:S01]  /*1cd0*/  @P4 LDG.E.U16 R108, desc[UR26][R8.64] ;  /* 0x0000001a086c4981 */ /* 0x0002a2000c1e1500 */
[----:B------:R-:W-:Y:S02]  /*1ce0*/  LEA.HI.X.SX32 R5, R25, R16, 0x1, P2 ;  /* 0x0000001019057211 */ /* 0x000fe400010f0eff */
[----:B------:R-:W-:Y:S01]  /*1cf0*/  ISETP.LT.AND P4, PT, R93, R28, P0 ;  /* 0x0000001c5d00720c */ /* 0x000fe20000781270 */
[----:B0-----:R-:W-:Y:S02]  /*1d00*/  IMAD R19, R32, UR4, RZ ;  /* 0x0000000420137c24 */ /* 0x001fe4000f8e02ff */
[----:B------:R0:W2:Y:S01]  /*1d10*/  @P3 LDG.E.U16 R116, desc[UR26][R4.64] ;  /* 0x0000001a04743981 */ /* 0x0000a2000c1e1500 */
[-C--:B-1----:R-:W-:Y:S02]  /*1d20*/  LEA R8, P5, R45, R6.reuse, 0x1 ;  /* 0x000000062d087211 */ /* 0x082fe400078a08ff */
[----:B------:R-:W-:-:S02]  /*1d30*/  LEA R30, P3, R33, R6, 0x1 ;  /* 0x00000006211e7211 */ /* 0x000fc400078608ff */
[----:B------:R-:W-:Y:S02]  /*1d40*/  LEA.HI.X.SX32 R9, R45, R16, 0x1, P5 ;  /* 0x000000102d097211 */ /* 0x000fe400028f0eff */
[----:B------:R-:W-:Y:S02]  /*1d50*/  LOP3.LUT R76, R0, 0x1f, RZ, 0xc0, !PT ;  /* 0x0000001f004c7812 */ /* 0x000fe400078ec0ff */
[----:B------:R-:W-:Y:S01]  /*1d60*/  LEA R32, P5, R35, R6, 0x1 ;  /* 0x0000000623207211 */ /* 0x000fe200078a08ff */
[----:B------:R-:W-:Y:S01]  /*1d70*/  IMAD R18, R26, UR4, RZ ;  /* 0x000000041a127c24 */ /* 0x000fe2000f8e02ff */
[----:B------:R-:W-:Y:S01]  /*1d80*/  PRMT R114, RZ, 0x7610, R114 ;  /* 0x00007610ff727816 */ /* 0x000fe20000000072 */
[----:B------:R-:W-:Y:S01]  /*1d90*/  IMAD R26, R34, UR4, RZ ;  /* 0x00000004221a7c24 */ /* 0x000fe2000f8e02ff */
[----:B------:R-:W-:Y:S01]  /*1da0*/  LEA.HI.X.SX32 R31, R33, R16, 0x1, P3 ;  /* 0x00000010211f7211 */ /* 0x000fe200018f0eff */
[----:B------:R-:W-:Y:S01]  /*1db0*/  IMAD R45, R72, 0x2, R45 ;  /* 0x00000002482d7824 */ /* 0x000fe200078e022d */
[----:B------:R-:W-:Y:S01]  /*1dc0*/  LEA R34, P3, R39, R6, 0x1 ;  /* 0x0000000627227211 */ /* 0x000fe200078608ff */
[----:B------:R-:W-:Y:S01]  /*1dd0*/  IMAD R7, R76, R73, RZ ;  /* 0x000000494c077224 */ /* 0x000fe200078e02ff */
[----:B------:R-:W-:Y:S01]  /*1de0*/  LEA.HI.X.SX32 R33, R35, R16, 0x1, P5 ;  /* 0x0000001023217211 */ /* 0x000fe200028f0eff */
[----:B------:R1:W4:Y:S01]  /*1df0*/  @P4 LDG.E.U16 R114, desc[UR26][R8.64] ;  /* 0x0000001a08724981 */ /* 0x000322000c1e1500 */
[----:B------:R-:W-:-:S02]  /*1e00*/  LEA R38, P5, R43, R6, 0x1 ;  /* 0x000000062b267211 */ /* 0x000fc400078a08ff */
[-C--:B------:R-:W-:Y:S02]  /*1e10*/  LEA.HI.X.SX32 R35, R39, R16.reuse, 0x1, P3 ;  /* 0x0000001027237211 */ /* 0x080fe400018f0eff */
[----:B------:R-:W-:Y:S02]  /*1e20*/  LEA.HI.X.SX32 R39, R43, R16, 0x1, P5 ;  /* 0x000000102b277211 */ /* 0x000fe400028f0eff */
[-C--:B0-----:R-:W-:Y:S02]  /*1e30*/  LEA R4, P6, R45, R6.reuse, 0x1 ;  /* 0x000000062d047211 */ /* 0x081fe400078c08ff */
[----:B------:R-:W-:Y:S02]  /*1e40*/  LEA R70, P2, R7, UR10, 0x1 ;  /* 0x0000000a07467c11 */ /* 0x000fe4000f8408ff */
[----:B-1----:R-:W-:Y:S01]  /*1e50*/  LEA R8, P5, R15, R6, 0x1 ;  /* 0x000000060f087211 */ /* 0x002fe200078a08ff */
[----:B------:R-:W-:Y:S01]  /*1e60*/  IMAD R49, R49, UR4, RZ ;  /* 0x0000000431317c24 */ /* 0x000fe2000f8e02ff */
[----:B------:R-:W-:Y:S01]  /*1e70*/  LEA.HI.X.SX32 R5, R45, R16, 0x1, P6 ;  /* 0x000000102d057211 */ /* 0x000fe200030f0eff */
[----:B------:R-:W-:Y:S01]  /*1e80*/  IMAD R51, R51, UR4, RZ ;  /* 0x0000000433337c24 */ /* 0x000fe2000f8e02ff */
[----:B------:R-:W-:-:S02]  /*1e90*/  LEA.HI.X.SX32 R7, R7, UR11, 0x1, P2 ;  /* 0x0000000b07077c11 */ /* 0x000fc400090f0eff */
[----:B------:R-:W-:Y:S02]  /*1ea0*/  LEA R42, P6, R19, R70, 0x1 ;  /* 0x00000046132a7211 */ /* 0x000fe400078c08ff */
[----:B------:R-:W-:Y:S02]  /*1eb0*/  LEA.HI.X.SX32 R9, R15, R16, 0x1, P5 ;  /* 0x000000100f097211 */ /* 0x000fe400028f0eff */
[-C--:B------:R-:W-:Y:S01]  /*1ec0*/  LEA R44, P5, R26, R70.reuse, 0x1 ;  /* 0x000000461a2c7211 */ /* 0x080fe200078a08ff */
[----:B------:R-:W-:Y:S01]  /*1ed0*/  IMAD R36, R36, UR4, RZ ;  /* 0x0000000424247c24 */ /* 0x000fe2000f8e02ff */
[-C--:B------:R-:W-:Y:S01]  /*1ee0*/  LEA R40, P3, R18, R70.reuse, 0x1 ;  /* 0x0000004612287211 */ /* 0x080fe200078608ff */
[----:B------:R-:W-:Y:S01]  /*1ef0*/  IMAD R55, R55, UR4, RZ ;  /* 0x0000000437377c24 */ /* 0x000fe2000f8e02ff */
[----:B------:R-:W-:Y:S01]  /*1f00*/  LEA.HI.X.SX32 R43, R19, R7, 0x1, P6 ;  /* 0x00000007132b7211 */ /* 0x000fe200030f0eff */
[----:B------:R-:W-:Y:S01]  /*1f10*/  IMAD R57, R57, UR4, RZ ;  /* 0x0000000439397c24 */ /* 0x000fe2000f8e02ff */
[----:B------:R-:W-:-:S02]  /*1f20*/  LEA R48, P6, R49, R70, 0x1 ;  /* 0x0000004631307211 */ /* 0x000fc400078c08ff */
[-C--:B------:R-:W-:Y:S01]  /*1f30*/  LEA.HI.X.SX32 R45, R26, R7.reuse, 0x1, P5 ;  /* 0x000000071a2d7211 */ /* 0x080fe200028f0eff */
[----:B------:R-:W-:Y:S01]  /*1f40*/  IMAD R71, R41, UR4, RZ ;  /* 0x0000000429477c24 */ /* 0x000fe2000f8e02ff */
[-C--:B------:R-:W-:Y:S01]  /*1f50*/  LEA R50, P5, R51, R70.reuse, 0x1 ;  /* 0x0000004633327211 */ /* 0x080fe200078a08ff */
[----:B------:R-:W-:Y:S01]  /*1f60*/  IMAD R53, R53, UR4, RZ ;  /* 0x0000000435357c24 */ /* 0x000fe2000f8e02ff */
[-C--:B------:R-:W-:Y:S01]  /*1f70*/  LEA.HI.X.SX32 R41, R18, R7.reuse, 0x1, P3 ;  /* 0x0000000712297211 */ /* 0x080fe200018f0eff */
[----:B------:R-:W-:Y:S01]  /*1f80*/  IMAD R61, R61, UR4, RZ ;  /* 0x000000043d3d7c24 */ /* 0x000fe2000f8e02ff */
[-C--:B------:R-:W-:Y:S02]  /*1f90*/  LEA R46, P3, R36, R70.reuse, 0x1 ;  /* 0x00000046242e7211 */ /* 0x080fe400078608ff */
[----:B------:R-:W-:Y:S01]  /*1fa0*/  LEA.HI.X.SX32 R49, R49, R7, 0x1, P6 ;  /* 0x0000000731317211 */ /* 0x000fe200030f0eff */
[----:B------:R-:W-:Y:S01]  /*1fb0*/  IMAD R63, R63, UR4, RZ ;  /* 0x000000043f3f7c24 */ /* 0x000fe2000f8e02ff */
[----:B------:R-:W-:-:S02]  /*1fc0*/  LEA R54, P6, R55, R70, 0x1 ;  /* 0x0000004637367211 */ /* 0x000fc400078c08ff */
[-C--:B------:R-:W-:Y:S02]  /*1fd0*/  LEA.HI.X.SX32 R51, R51, R7.reuse, 0x1, P5 ;  /* 0x0000000733337211 */ /* 0x080fe400028f0eff */
        /* <DEDUP_REMOVED lines=11> */
[----:B------:R-:W-:Y:S02]  /*2090*/  LOP3.LUT R97, R37, 0x16, RZ, 0xfc, !PT ;  /* 0x0000001625617812 */ /* 0x000fe400078efcff */
[-C--:B------:R-:W-:Y:S02]  /*20a0*/  LEA.HI.X.SX32 R53, R53, R7.reuse, 0x1, P3 ;  /* 0x0000000735357211 */ /* 0x080fe400018f0eff */
[----:B------:R-:W-:Y:S02]  /*20b0*/  LEA R58, P3, R59, R70, 0x1 ;  /* 0x000000463b3a7211 */ /* 0x000fe400078608ff */
[----:B------:R-:W-:-:S02]  /*20c0*/  LEA.HI.X.SX32 R61, R61, R7, 0x1, P6 ;  /* 0x000000073d3d7211 */ /* 0x000fc400030f0eff */
[-C--:B------:R-:W-:Y:S02]  /*20d0*/  LEA R66, P6, R67, R70.reuse, 0x1 ;  /* 0x0000004643427211 */ /* 0x080fe400078c08ff */
[-C--:B------:R-:W-:Y:S02]  /*20e0*/  LEA.HI.X.SX32 R63, R63, R7.reuse, 0x1, P5 ;  /* 0x000000073f3f7211 */ /* 0x080fe400028f0eff */
[----:B------:R-:W-:Y:S02]  /*20f0*/  LEA R68, P5, R69, R70, 0x1 ;  /* 0x0000004645447211 */ /* 0x000fe400078a08ff */
[----:B------:R-:W-:Y:S02]  /*2100*/  ISETP.LT.AND P2, PT, R97, R28, P0 ;  /* 0x0000001c6100720c */ /* 0x000fe40000741270 */
[----:B------:R-:W-:Y:S02]  /*2110*/  LEA.HI.X.SX32 R59, R59, R7, 0x1, P3 ;  /* 0x000000073b3b7211 */ /* 0x000fe400018f0eff */
[----:B------:R-:W-:-:S02]  /*2120*/  LEA R64, P3, R65, R70, 0x1 ;  /* 0x0000004641407211 */ /* 0x000fc400078608ff */
[-C--:B------:R-:W-:Y:S02]  /*2130*/  LEA.HI.X.SX32 R67, R67, R7.reuse, 0x1, P6 ;  /* 0x0000000743437211 */ /* 0x080fe400030f0eff */
[----:B------:R-:W-:Y:S02]  /*2140*/  LEA R70, P6, R71, R70, 0x1 ;  /* 0x0000004647467211 */ /* 0x000fe400078c08ff */
[-C--:B------:R-:W-:Y:S02]  /*2150*/  LEA.HI.X.SX32 R69, R69, R7.reuse, 0x1, P5 ;  /* 0x0000000745457211 */ /* 0x080fe400028f0eff */
[----:B------:R-:W-:Y:S02]  /*2160*/  LEA R6, P5, R23, R6, 0x1 ;  /* 0x0000000617067211 */ /* 0x000fe400078a08ff */
[-C--:B------:R-:W-:Y:S02]  /*2170*/  LEA.HI.X.SX32 R65, R65, R7.reuse, 0x1, P3 ;  /* 0x0000000741417211 */ /* 0x080fe400018f0eff */
[----:B------:R-:W-:-:S02]  /*2180*/  LEA.HI.X.SX32 R71, R71, R7, 0x1, P6 ;  /* 0x0000000747477211 */ /* 0x000fc400030f0eff */
[----:B------:R-:W-:Y:S02]  /*2190*/  PRMT R96, RZ, 0x7610, R96 ;  /* 0x00007610ff607816 */ /* 0x000fe40000000060 */
[----:B------:R-:W-:Y:S02]  /*21a0*/  LOP3.LUT R95, R37, 0xe, RZ, 0xfc, !PT ;  /* 0x0000000e255f7812 */ /* 0x000fe400078efcff */
[----:B------:R-:W-:Y:S02]  /*21b0*/  LEA.HI.X.SX32 R7, R23, R16, 0x1, P5 ;  /* 0x0000001017077211 */ /* 0x000fe400028f0eff */
[C---:B------:R-:W-:Y:S02]  /*21c0*/  LOP3.LUT R101, R37.reuse, 0x2, RZ, 0xfc, !PT ;  /* 0x0000000225657812 */ /* 0x040fe400078efcff */
[----:B------:R-:W-:Y:S01]  /*21d0*/  LOP3.LUT R99, R37, 0x1e, RZ, 0xfc, !PT ;  /* 0x0000001e25637812 */ /* 0x000fe200078efcff */
[----:B------:R-:W4:Y:S01]  /*21e0*/  @P2 LDG.E.U16 R96, desc[UR26][R6.64] ;  /* 0x0000001a06602981 */ /* 0x000f22000c1e1500 */
[----:B------:R-:W-:-:S02]  /*21f0*/  ISETP.LT.AND P4, PT, R95, R28, P0 ;  /* 0x0000001c5f00720c */ /* 0x000fc40000781270 */
[-C--:B------:R-:W-:Y:S02]  /*2200*/  ISETP.LT.AND P2, PT, R101, R28.reuse, P0 ;  /* 0x0000001c6500720c */ /* 0x080fe40000741270 */
[----:B------:R-:W-:Y:S02]  /*2210*/  ISETP.LT.AND P3, PT, R99, R28, P0 ;  /* 0x0000001c6300720c */ /* 0x000fe40000761270 */
[----:B------:R-:W-:Y:S02]  /*2220*/  PRMT R98, RZ, 0x7610, R98 ;  /* 0x00007610ff627816 */ /* 0x000fe40000000062 */
[----:B------:R-:W-:Y:S02]  /*2230*/  PRMT R118, RZ, 0x7610, R118 ;  /* 0x00007610ff767816 */ /* 0x000fe40000000076 */
[----:B------:R-:W-:Y:S02]  /*2240*/  PRMT R94, RZ, 0x7610, R94 ;  /* 0x00007610ff5e7816 */ /* 0x000fe4000000005e */
[C---:B------:R-:W-:Y:S01]  /*2250*/  LOP3.LUT R103, R37.reuse, 0x4, RZ, 0xfc, !PT ;  /* 0x0000000425677812 */ /* 0x040fe200078efcff */
[----:B------:R-:W4:Y:S01]  /*2260*/  @P4 LDG.E.U16 R98, desc[UR26][R8.64] ;  /* 0x0000001a08624981 */ /* 0x000f22000c1e1500 */
[----:B------:R-:W-:-:S02]  /*2270*/  LOP3.LUT R105, R37, 0x6, RZ, 0xfc, !PT ;  /* 0x0000000625697812 */ /* 0x000fc400078efcff */
[-C--:B------:R-:W-:Y:S01]  /*2280*/  ISETP.LT.AND P4, PT, R37, R28.reuse, P0 ;  /* 0x0000001c2500720c */ /* 0x080fe20000781270 */
[----:B------:R-:W4:Y:S01]  /*2290*/  @P2 LDG.E.U16 R118, desc[UR26][R32.64] ;  /* 0x0000001a20762981 */ /* 0x000f22000c1e1500 */
[----:B------:R-:W-:-:S03]  /*22a0*/  ISETP.LT.AND P2, PT, R103, R28, P0 ;  /* 0x0000001c6700720c */ /* 0x000fc60000741270 */
[----:B------:R0:W4:Y:S01]  /*22b0*/  @P3 LDG.E.U16 R94, desc[UR26][R4.64] ;  /* 0x0000001a045e3981 */ /* 0x000122000c1e1500 */
[-C--:B------:R-:W-:Y:S02]  /*22c0*/  ISETP.LT.AND P3, PT, R105, R28.reuse, P0 ;  /* 0x0000001c6900720c */ /* 0x080fe40000761270 */
[----:B------:R-:W-:Y:S02]  /*22d0*/  ISETP.LT.AND P0, PT, R76, R28, P0 ;  /* 0x0000001c4c00720c */ /* 0x000fe40000701270 */
[----:B------:R-:W-:Y:S02]  /*22e0*/  PRMT R19, RZ, 0x7610, R19 ;  /* 0x00007610ff137816 */ /* 0x000fe40000000013 */
[----:B------:R-:W-:Y:S02]  /*22f0*/  PRMT R100, RZ, 0x7610, R100 ;  /* 0x00007610ff647816 */ /* 0x000fe40000000064 */
[----:B------:R-:W-:Y:S02]  /*2300*/  PRMT R92, RZ, 0x7610, R92 ;  /* 0x00007610ff5c7816 */ /* 0x000fe4000000005c */
[----:B------:R-:W-:Y:S01]  /*2310*/  PRMT R90, RZ, 0x7610, R90 ;  /* 0x00007610ff5a7816 */ /* 0x000fe2000000005a */
[----:B------:R-:W4:Y:S01]  /*2320*/  @P4 LDG.E.U16 R19, desc[UR26][R30.64] ;  /* 0x0000001a1e134981 */ /* 0x000f22000c1e1500 */
[----:B------:R-:W-:-:S02]  /*2330*/  PRMT R88, RZ, 0x7610, R88 ;  /* 0x00007610ff587816 */ /* 0x000fc40000000058 */
[----:B------:R-:W-:Y:S01]  /*2340*/  PRMT R86, RZ, 0x7610, R86 ;  /* 0x00007610ff567816 */ /* 0x000fe20000000056 */
[----:B------:R-:W4:Y:S01]  /*2350*/  @P2 LDG.E.U16 R100, desc[UR26][R34.64] ;  /* 0x0000001a22642981 */ /* 0x000f22000c1e1500 */
[----:B------:R-:W-:Y:S02]  /*2360*/  PRMT R84, RZ, 0x7610, R84 ;  /* 0x00007610ff547816 */ /* 0x000fe40000000054 */
[----:B------:R-:W-:Y:S01]  /*2370*/  PRMT R82, RZ, 0x7610, R82 ;  /* 0x00007610ff527816 */ /* 0x000fe20000000052 */
[----:B------:R-:W4:Y:S01]  /*2380*/  @P3 LDG.E.U16 R92, desc[UR26][R38.64] ;  /* 0x0000001a265c3981 */ /* 0x000f22000c1e1500 */
        /* <DEDUP_REMOVED lines=15> */
[----:B------:R-:W-:-:S03]  /*2480*/  PRMT R109, RZ, 0x7610, R109 ;  /* 0x00007610ff6d7816 */ /* 0x000fc6000000006d */
[----:B------:R-:W4:Y:S04]  /*2490*/  @P0 LDG.E.U16 R80, desc[UR26][R60.64] ;  /* 0x0000001a3c500981 */ /* 0x000f28000c1e1500 */
        /* <DEDUP_REMOVED lines=9> */
[----:B------:R-:W4:Y:S01]  /*2530*/  @P0 LDG.E.U16 R109, desc[UR26][R70.64] ;  /* 0x0000001a466d0981 */ /* 0x000f22000c1e1500 */
[----:B0-----:R-:W-:-:S02]  /*2540*/  SHF.R.S32.HI R4, RZ, 0x1f, R21 ;  /* 0x0000001fff047819 */ /* 0x001fc40000011415 */
[----:B------:R-:W-:Y:S02]  /*2550*/  SHF.R.S32.HI R78, RZ, 0x6, R0 ;  /* 0x00000006ff4e7819 */ /* 0x000fe40000011400 */
[----:B------:R-:W-:Y:S02]  /*2560*/  SHF.L.U64.HI R21, R21, 0x1, R4 ;  /* 0x0000000115157819 */ /* 0x000fe40000010204 */
[----:B------:R-:W-:Y:S02]  /*2570*/  SHF.R.S32.HI R8, RZ, 0x1f, R12 ;  /* 0x0000001fff087819 */ /* 0x000fe4000001140c */
[----:B------:R-:W-:Y:S01]  /*2580*/  LEA R18, P2, R12, R20, 0x1 ;  /* 0x000000140c127211 */ /* 0x000fe200078408ff */
[----:B------:R-:W-:Y:S01]  /*2590*/  IMAD.SHL.U32 R5, R14, 0x2, RZ ;  /* 0x000000020e057824 */ /* 0x000fe200078e00ff */
[----:B------:R-:W-:Y:S02]  /*25a0*/  SGXT R78, R78, 0x1 ;  /* 0x000000014e4e781a */ /* 0x000fe40000000200 */
[----:B------:R-:W-:-:S02]  /*25b0*/  ISETP.NE.U32.AND P0, PT, R24, RZ, PT ;  /* 0x000000ff1800720c */ /* 0x000fc40003f05070 */
[----:B------:R-:W-:Y:S02]  /*25c0*/  LEA.HI.X R8, R12, R21, R8, 0x1, P2 ;  /* 0x000000150c087211 */ /* 0x000fe400010f0c08 */
[----:B------:R-:W-:Y:S02]  /*25d0*/  SHF.R.S32.HI R4, RZ, 0x1f, R10 ;  /* 0x0000001fff047819 */ /* 0x000fe4000001140a */
[----:B------:R-:W-:Y:S02]  /*25e0*/  SHF.R.S32.HI R24, RZ, 0x1f, R15 ;  /* 0x0000001fff187819 */ /* 0x000fe4000001140f */
[-C--:B------:R-:W-:Y:S02]  /*25f0*/  LEA R14, P3, R10, R20.reuse, 0x1 ;  /* 0x000000140a0e7211 */ /* 0x080fe400078608ff */
[----:B------:R-:W-:Y:S02]  /*2600*/  LEA R12, P4, R15, R20, 0x1 ;  /* 0x000000140f0c7211 */ /* 0x000fe400078808ff */
[----:B------:R-:W-:-:S02]  /*2610*/  SHF.R.S32.HI R6, RZ, 0x1f, R22 ;  /* 0x0000001fff067819 */ /* 0x000fc40000011416 */
[----:B------:R-:W-:Y:S02]  /*2620*/  LEA R16, P2, R22, R20, 0x1 ;  /* 0x0000001416107211 */ /* 0x000fe400078408ff */
[----:B------:R-:W-:Y:S02]  /*2630*/  LOP3.LUT R78, R5, 0x90, R78, 0x78, !PT ;  /* 0x00000090054e7812 */ /* 0x000fe400078e784e */
[-C--:B------:R-:W-:Y:S02]  /*2640*/  LEA.HI.X R4, R10, R21.reuse, R4, 0x1, P3 ;  /* 0x000000150a047211 */ /* 0x080fe400018f0c04 */
[-C--:B------:R-:W-:Y:S02]  /*2650*/  LEA.HI.X R5, R15, R21.reuse, R24, 0x1, P4 ;  /* 0x000000150f057211 */ /* 0x080fe400020f0c18 */
[----:B------:R-:W-:Y:S02]  /*2660*/  LEA.HI.X R6, R22, R21, R6, 0x1, P2 ;  /* 0x0000001516067211 */ /* 0x000fe400010f0c06 */
[----:B------:R-:W-:-:S02]  /*2670*/  SHF.R.S32.HI R24, RZ, 0x1f, R11 ;  /* 0x0000001fff187819 */ /* 0x000fc4000001140b */
[-C--:B------:R-:W-:Y:S02]  /*2680*/  LEA R15, P3, R11, R20.reuse, 0x1 ;  /* 0x000000140b0f7211 */ /* 0x080fe400078608ff */
[----:B------:R-:W-:Y:S02]  /*2690*/  SHF.R.S32.HI R22, RZ, 0x1f, R13 ;  /* 0x0000001fff167819 */ /* 0x000fe4000001140d */
[----:B------:R-:W-:Y:S01]  /*26a0*/  LEA R10, P2, R13, R20, 0x1 ;  /* 0x000000140d0a7211 */ /* 0x000fe200078408ff */
[----:B------:R-:W-:-:S04]  /*26b0*/  @!UP1 UIADD3 UR4, UPT, UPT, -UR6, 0x100000, URZ ;  /* 0x0010000006049890 */ /* 0x000fc8000fffe1ff */
[----:B------:R-:W-:Y:S02]  /*26c0*/  @!UP1 USHF.L.U32 UR5, UR4, 0xb, URZ ;  /* 0x0000000b04059899 */ /* 0x000fe400080006ff */
[----:B------:R-:W-:Y:S01]  /*26d0*/  @!UP1 USHF.L.U32 UR4, UR4, 0x1, URZ ;  /* 0x0000000104049899 */ /* 0x000fe200080006ff */
[-C--:B------:R-:W-:Y:S02]  /*26e0*/  LEA.HI.X R9, R11, R21.reuse, R24, 0x1, P3 ;  /* 0x000000150b097211 */ /* 0x080fe400018f0c18 */
[----:B------:R-:W-:Y:S01]  /*26f0*/  LEA.HI.X R7, R13, R21, R22, 0x1, P2 ;  /* 0x000000150d077211 */ /* 0x000fe200010f0c16 */
[----:B------:R-:W-:Y:S01]  /*2700*/  IMAD R22, R83, R72, RZ ;  /* 0x0000004853167224 */ /* 0x000fe200078e02ff */
[----:B------:R-:W-:Y:S02]  /*2710*/  SHF.R.S32.HI R104, RZ, 0x1f, R23 ;  /* 0x0000001fff687819 */ /* 0x000fe40000011417 */
[----:B------:R-:W-:Y:S01]  /*2720*/  LEA R11, P3, R23, R20, 0x1 ;  /* 0x00000014170b7211 */ /* 0x000fe200078608ff */
[----:B------:R-:W-:Y:S01]  /*2730*/  IMAD R36, R85, R72, RZ ;  /* 0x0000004855247224 */ /* 0x000fe200078e02ff */
[----:B------:R-:W-:-:S02]  /*2740*/  SHF.R.S32.HI R102, RZ, 0x1f, R25 ;  /* 0x0000001fff667819 */ /* 0x000fc40000011419 */
[----:B------:R-:W-:Y:S02]  /*2750*/  LEA R13, P2, R25, R20, 0x1 ;  /* 0x00000014190d7211 */ /* 0x000fe400078408ff */
[-C--:B------:R-:W-:Y:S01]  /*2760*/  LEA.HI.X R104, R23, R21.reuse, R104, 0x1, P3 ;  /* 0x0000001517687211 */ /* 0x080fe200018f0c68 */
[----:B------:R-:W-:Y:S01]  /*2770*/  IMAD.SHL.U32 R23, R22, 0x2, RZ ;  /* 0x0000000216177824 */ /* 0x000fe200078e00ff */
[----:B------:R-:W-:Y:S01]  /*2780*/  VOTEU.ALL UP1, P1 ;  /* 0x0000000000ff7886 */ /* 0x000fe20000820000 */
[----:B------:R-:W-:Y:S01]  /*2790*/  LEA.HI.X R102, R25, R21, R102, 0x1, P2 ;  /* 0x0000001519667211 */ /* 0x000fe200010f0c66 */
[----:B------:R-:W-:Y:S02]  /*27a0*/  IMAD.SHL.U32 R25, R36, 0x2, RZ ;  /* 0x0000000224197824 */ /* 0x000fe400078e00ff */
[--C-:B------:R-:W-:Y:S01]  /*27b0*/  IADD3 R26, P4, P5, R23, UR8, R20.reuse ;  /* 0x00000008171a7c10 */ /* 0x100fe2000fd9e014 */
[----:B------:R0:W1:Y:S01]  /*27c0*/  @!UP1 SYNCS.EXCH.64 URZ, [UR13+0x4008], UR4 ;  /* 0x004008040dff95b2 */ /* 0x0000620008000100 */
[----:B------:R-:W-:Y:S01]  /*27d0*/  IMAD R23, R93, R72, RZ ;  /* 0x000000485d177224 */ /* 0x000fe200078e02ff */
[----:B---3--:R3:W-:Y:S01]  /*27e0*/  STS.U16 [R78+UR13+0x800], R29 ;  /* 0x0008001d4e007988 */ /* 0x0087e2000800040d */
[----:B------:R-:W-:Y:S01]  /*27f0*/  IMAD.HI R22, R22, 0x2, RZ ;  /* 0x0000000216167827 */ /* 0x000fe200078e02ff */
[----:B------:R-:W-:-:S03]  /*2800*/  IADD3 R24, P2, P3, R25, UR8, R20 ;  /* 0x0000000819187c10 */ /* 0x000fc6000fb5e014 */
[----:B------:R-:W-:Y:S02]  /*2810*/  IMAD.SHL.U32 R25, R23, 0x2, RZ ;  /* 0x0000000217197824 */ /* 0x000fe400078e00ff */
[----:B------:R-:W-:-:S04]  /*2820*/  IMAD.HI R36, R36, 0x2, RZ ;  /* 0x0000000224247827 */ /* 0x000fc800078e02ff */
[----:B---3--:R-:W-:Y:S01]  /*2830*/  IMAD R29, R99, R72, RZ ;  /* 0x00000048631d7224 */ /* 0x008fe200078e02ff */
[----:B--2---:R2:W-:Y:S03]  /*2840*/  STS.U16 [R78+UR13+0x400], R27 ;  /* 0x0004001b4e007988 */ /* 0x0045e6000800040d */
[----:B------:R-:W-:Y:S01]  /*2850*/  IMAD.SHL.U32 R74, R29, 0x2, RZ ;  /* 0x000000021d4a7824 */ /* 0x000fe200078e00ff */
[--C-:B--2---:R-:W-:Y:S02]  /*2860*/  IADD3.X R27, PT, PT, R22, UR9, R21.reuse, P4, P5 ;  /* 0x00000009161b7c10 */ /* 0x104fe4000a7ea415 */
[--C-:B------:R-:W-:Y:S02]  /*2870*/  IADD3 R22, P5, P4, R25, UR8, R20.reuse ;  /* 0x0000000819167c10 */ /* 0x100fe4000fcbe014 */
[----:B------:R-:W-:Y:S01]  /*2880*/  IADD3.X R25, PT, PT, R36, UR9, R21, P2, P3 ;  /* 0x0000000924197c10 */ /* 0x000fe200097e6415 */
[----:B------:R-:W-:Y:S01]  /*2890*/  IMAD.HI R36, R23, 0x2, RZ ;  /* 0x0000000217247827 */ /* 0x000fe200078e02ff */
[----:B------:R-:W-:-:S03]  /*28a0*/  IADD3 R20, P2, P3, R74, UR8, R20 ;  /* 0x000000084a147c10 */ /* 0x000fc6000fb5e014 */
[----:B------:R-:W-:Y:S01]  /*28b0*/  IMAD.HI R74, R29, 0x2, RZ ;  /* 0x000000021d4a7827 */ /* 0x000fe200078e02ff */
[--C-:B------:R-:W-:Y:S02]  /*28c0*/  IADD3.X R23, PT, PT, R36, UR9, R21.reuse, P5, P4 ;  /* 0x0000000924177c10 */ /* 0x100fe4000afe8415 */
[----:B------:R-:W-:Y:S02]  /*28d0*/  LOP3.LUT R36, R78, 0x40, RZ, 0x3c, !PT ;  /* 0x000000404e247812 */ /* 0x000fe400078e3cff */
[----:B------:R-:W-:Y:S02]  /*28e0*/  IADD3.X R21, PT, PT, R74, UR9, R21, P2, P3 ;  /* 0x000000094a157c10 */ /* 0x000fe400097e6415 */
[C---:B------:R-:W-:Y:S02]  /*28f0*/  LOP3.LUT R74, R78.reuse, 0x20, RZ, 0x3c, !PT ;  /* 0x000000204e4a7812 */ /* 0x040fe400078e3cff */
[----:B------:R-:W-:Y:S01]  /*2900*/  LOP3.LUT R29, R78, 0x60, RZ, 0x3c, !PT ;  /* 0x000000604e1d7812 */ /* 0x000fe200078e3cff */
[----:B-----5:R2:W-:Y:S01]  /*2910*/  STS.U16 [R78+UR13+0xc00], R17 ;  /* 0x000c00114e007988 */ /* 0x0205e2000800040d */
[----:B------:R-:W-:-:S02]  /*2920*/  IADD3 R16, P6, PT, R16, UR8, RZ ;  /* 0x0000000810107c10 */ /* 0x000fc4000ffde0ff */
[----:B------:R-:W-:Y:S02]  /*2930*/  IADD3 R12, P2, PT, R12, UR8, RZ ;  /* 0x000000080c0c7c10 */ /* 0x000fe4000ff5e0ff */
[----:B------:R-:W-:Y:S02]  /*2940*/  IADD3 R18, P3, PT, R18, UR8, RZ ;  /* 0x0000000812127c10 */ /* 0x000fe4000ff7e0ff */
[----:B--2---:R-:W-:Y:S02]  /*2950*/  IADD3.X R17, PT, PT, R6, UR9, RZ, P6, !PT ;  /* 0x0000000906117c10 */ /* 0x004fe4000b7fe4ff */
[----:B------:R-:W-:Y:S02]  /*2960*/  IADD3 R6, P6, PT, R13, UR8, RZ ;  /* 0x000000080d067c10 */ /* 0x000fe4000ffde0ff */
[----:B------:R-:W-:Y:S02]  /*2970*/  IADD3.X R13, PT, PT, R5, UR9, RZ, P2, !PT ;  /* 0x00000009050d7c10 */ /* 0x000fe400097fe4ff */
[----:B------:R-:W-:-:S02]  /*2980*/  ISETP.LT.OR P2, PT, R75, 0x20, P0 ;  /* 0x000000204b00780c */ /* 0x000fc40000741670 */
[----:B------:R-:W-:Y:S02]  /*2990*/  IADD3 R14, P5, PT, R14, UR8, RZ ;  /* 0x000000080e0e7c10 */ /* 0x000fe4000ffbe0ff */
[----:B------:R-:W-:Y:S01]  /*29a0*/  IADD3 R10, P4, PT, R10, UR8, RZ ;  /* 0x000000080a0a7c10 */ /* 0x000fe2000ff9e0ff */
[----:B------:R-:W-:Y:S01]  /*29b0*/  UMOV UR6, URZ ;  /* 0x000000ff00067c82 */ /* 0x000fe20008000000 */
[----:B------:R-:W-:Y:S01]  /*29c0*/  IMAD.SHL.U32 R73, R73, 0x20, RZ ;  /* 0x0000002049497824 */ /* 0x000fe200078e00ff */
[----:B----4-:R-:W-:Y:S04]  /*29d0*/  STS.U16 [R78+UR13], R19 ;  /* 0x000000134e007988 */ /* 0x010fe8000800040d */
[----:B------:R-:W-:Y:S04]  /*29e0*/  STS.U16 [R74+UR13+0x500], R110 ;  /* 0x0005006e4a007988 */ /* 0x000fe8000800040d */
[----:B------:R-:W-:Y:S04]  /*29f0*/  STS.U16 [R74+UR13+0xd00], R106 ;  /* 0x000d006a4a007988 */ /* 0x000fe8000800040d */
[----:B------:R-:W-:Y:S04]  /*2a00*/  STS.U16 [R74+UR13+0x900], R108 ;  /* 0x0009006c4a007988 */ /* 0x000fe8000800040d */
[----:B------:R-:W-:Y:S04]  /*2a10*/  STS.U16 [R74+UR13+0x100], R118 ;  /* 0x000100764a007988 */ /* 0x000fe8000800040d */
[----:B------:R-:W-:Y:S04]  /*2a20*/  STS.U16 [R36+UR13+0x600], R112 ;  /* 0x0006007024007988 */ /* 0x000fe8000800040d */
[----:B------:R-:W-:Y:S04]  /*2a30*/  STS.U16 [R36+UR13+0xa00], R116 ;  /* 0x000a007424007988 */ /* 0x000fe8000800040d */
[----:B------:R-:W-:Y:S04]  /*2a40*/  STS.U16 [R36+UR13+0xe00], R114 ;  /* 0x000e007224007988 */ /* 0x000fe8000800040d */
[----:B------:R-:W-:Y:S04]  /*2a50*/  STS.U16 [R36+UR13+0x200], R100 ;  /* 0x0002006424007988 */ /* 0x000fe8000800040d */
[----:B------:R2:W-:Y:S04]  /*2a60*/  STS.U16 [R29+UR13+0x700], R98 ;  /* 0x000700621d007988 */ /* 0x0005e8000800040d */
        /* <DEDUP_REMOVED lines=10> */
[----:B------:R4:W-:Y:S04]  /*2b10*/  STS.U16 [R78+UR13+0x1e00], R119 ;  /* 0x001e00774e007988 */ /* 0x0009e8000800040d */
[----:B------:R0:W-:Y:S04]  /*2b20*/  STS.U16 [R74+UR13+0x1100], R123 ;  /* 0x0011007b4a007988 */ /* 0x0001e8000800040d */
[----:B------:R0:W-:Y:S04]  /*2b30*/  STS.U16 [R74+UR13+0x1300], R121 ;  /* 0x001300794a007988 */ /* 0x0001e8000800040d */
[----:B------:R0:W-:Y:S04]  /*2b40*/  STS.U16 [R74+UR13+0x1500], R113 ;  /* 0x001500714a007988 */ /* 0x0001e8000800040d */
[----:B------:R0:W-:Y:S04]  /*2b50*/  STS.U16 [R74+UR13+0x1700], R117 ;  /* 0x001700754a007988 */ /* 0x0001e8000800040d */
[----:B------:R0:W-:Y:S04]  /*2b60*/  STS.U16 [R74+UR13+0x1900], R115 ;  /* 0x001900734a007988 */ /* 0x0001e8000800040d */
[----:B------:R0:W-:Y:S04]  /*2b70*/  STS.U16 [R74+UR13+0x1b00], R107 ;  /* 0x001b006b4a007988 */ /* 0x0001e8000800040d */
[----:B------:R0:W-:Y:S04]  /*2b80*/  STS.U16 [R74+UR13+0x1d00], R111 ;  /* 0x001d006f4a007988 */ /* 0x0001e8000800040d */
[----:B------:R0:W-:Y:S01]  /*2b90*/  STS.U16 [R74+UR13+0x1f00], R109 ;  /* 0x001f006d4a007988 */ /* 0x0001e2000800040d */
[----:B-1----:R1:W-:Y:S06]  /*2ba0*/  MEMBAR.ALL.CTA ;  /* 0x0000000000007992 */ /* 0x0023ec0000008000 */
[----:B-1----:R-:W1:Y:S01]  /*2bb0*/  FENCE.VIEW.ASYNC.S ;  /* 0x00000000000073c6 */ /* 0x002e620000000000 */
[----:B--2---:R-:W-:-:S04]  /*2bc0*/  SHF.R.S32.HI R98, RZ, 0x1f, R75 ;  /* 0x0000001fff627819 */ /* 0x004fc8000001144b */
[----:B------:R-:W-:-:S04]  /*2bd0*/  LEA.HI R98, R98, R75, RZ, 0x5 ;  /* 0x0000004b62627211 */ /* 0x000fc800078f28ff */
[----:B------:R-:W-:Y:S02]  /*2be0*/  SHF.R.S32.HI R98, RZ, 0x5, R98 ;  /* 0x00000005ff627819 */ /* 0x000fe40000011462 */
[----:B------:R-:W-:Y:S02]  /*2bf0*/  IADD3.X R19, PT, PT, R8, UR9, RZ, P3, !PT ;  /* 0x0000000908137c10 */ /* 0x000fe40009ffe4ff */
[----:B---3--:R-:W-:Y:S01]  /*2c00*/  VIMNMX R80, PT, PT, R98, 0x1, !PT ;  /* 0x0000000162507848 */ /* 0x008fe20007fe0100 */
[----:B-1----:R-:W-:Y:S01]  /*2c10*/  BAR.SYNC.DEFER_BLOCKING 0x0 ;  /* 0x0000000000007b1d */ /* 0x002fe20000010000 */
[----:B------:R-:W-:Y:S02]  /*2c20*/  IADD3 R8, P3, PT, R15, UR8, RZ ;  /* 0x000000080f087c10 */ /* 0x000fe4000ff7e0ff */
[----:B------:R-:W-:Y:S01]  /*2c30*/  IADD3.X R15, PT, PT, R4, UR9, RZ, P5, !PT ;  /* 0x00000009040f7c10 */ /* 0x000fe2000affe4ff */
[----:B----4-:R-:W-:Y:S01]  /*2c40*/  IMAD.SHL.U32 R119, R72, 0x20, RZ ;  /* 0x0000002048777824 */ /* 0x010fe200078e00ff */
[----:B------:R-:W-:Y:S01]  /*2c50*/  IADD3 R4, P5, PT, R11, UR8, RZ ;  /* 0x000000080b047c10 */ /* 0x000fe2000ffbe0ff */
[----:B------:R-:W-:Y:S01]  /*2c60*/  VIADD R72, R80, 0xffffffff ;  /* 0xffffffff50487836 */ /* 0x000fe20000000000 */
[----:B------:R-:W-:-:S02]  /*2c70*/  IADD3.X R11, PT, PT, R7, UR9, RZ, P4, !PT ;  /* 0x00000009070b7c10 */ /* 0x000fc4000a7fe4ff */
[----:B------:R-:W-:Y:S02]  /*2c80*/  IADD3.X R9, PT, PT, R9, UR9, RZ, P3, !PT ;  /* 0x0000000909097c10 */ /* 0x000fe40009ffe4ff */
[----:B------:R-:W-:Y:S02]  /*2c90*/  IADD3.X R7, PT, PT, R102, UR9, RZ, P6, !PT ;  /* 0x0000000966077c10 */ /* 0x000fe4000b7fe4ff */
[----:B------:R-:W-:Y:S02]  /*2ca0*/  IADD3.X R5, PT, PT, R104, UR9, RZ, P5, !PT ;  /* 0x0000000968057c10 */ /* 0x000fe4000affe4ff */
[----:B------:R-:W-:Y:S01]  /*2cb0*/  ISETP.NE.U32.AND P3, PT, R72, RZ, PT ;  /* 0x000000ff4800720c */ /* 0x000fe20003f65070 */
[----:B0-----:R-:W-:-:S12]  /*2cc0*/  @P2 BRA `(.L_x_6) ;  /* 0x0000000000682947 */ /* 0x001fd80003800000 */
[----:B------:R-:W-:Y:S02]  /*2cd0*/  UIADD3 UR4, UPT, UPT, UR13, 0x1000, URZ ;  /* 0x000010000d047890 */ /* 0x000fe4000fffe0ff */
[----:B------:R-:W-:Y:S02]  /*2ce0*/  USHF.R.U32.HI UR8, URZ, 0x4, UR13 ;  /* 0x00000004ff087899 */ /* 0x000fe4000801160d */
[----:B------:R-:W-:Y:S02]  /*2cf0*/  USHF.R.U32.HI UR4, URZ, 0x4, UR4 ;  /* 0x00000004ff047899 */ /* 0x000fe40008011604 */
[----:B------:R-:W-:Y:S02]  /*2d00*/  USGXT.U32 UR8, UR8, 0xe ;  /* 0x0000000e0808789a */ /* 0x000fe40008000000 */
[----:B------:R-:W-:Y:S01]  /*2d10*/  USGXT.U32 UR10, UR4, 0xe ;  /* 0x0000000e040a789a */ /* 0x000fe20008000000 */
[----:B------:R-:W-:Y:S01]  /*2d20*/  UMOV UR16, 0x80 ;  /* 0x0000008000107882 */ /* 0x000fe20000000000 */
[----:B------:R-:W-:Y:S01]  /*2d30*/  UMOV UR17, 0x40004040 ;  /* 0x4000404000117882 */ /* 0x000fe20000000000 */
[----:B------:R-:W-:Y:S01]  /*2d40*/  UMOV UR18, 0xfffffffe ;  /* 0xfffffffe00127882 */ /* 0x000fe20000000000 */
[----:B------:R-:W-:Y:S01]  /*2d50*/  UMOV UR19, 0x7fffbfdf ;  /* 0x7fffbfdf00137882 */ /* 0x000fe20000000000 */
[----:B------:R-:W-:Y:S01]  /*2d60*/  UMOV UR9, URZ ;  /* 0x000000ff00097c82 */ /* 0x000fe20008000000 */
[----:B------:R-:W-:Y:S01]  /*2d70*/  UMOV UR11, URZ ;  /* 0x000000ff000b7c82 */ /* 0x000fe20008000000 */
[----:B------:R-:W-:-:S02]  /*2d80*/  UIADD3.64 UR16, UPT, UPT, UR8, UR16, URZ ;  /* 0x0000001008107297 */ /* 0x000fc4000fffe0ff */
[----:B------:R-:W-:Y:S01]  /*2d90*/  UIADD3.64 UR18, UPT, UPT, UR10, -UR18, URZ ;  /* 0x800000120a127297 */ /* 0x000fe2000fffe0ff */
[----:B------:R-:W-:Y:S01]  /*2da0*/  UMOV UR20, 0x0 ;  /* 0x0000000000147882 */ /* 0x000fe20000000000 */
[----:B------:R-:W-:Y:S01]  /*2db0*/  UMOV UR21, 0x4108010 ;  /* 0x0410801000157882 */ /* 0x000fe20000000000 */
[----:B------:R-:W-:Y:S01]  /*2dc0*/  UMOV UR4, UR15 ;  /* 0x0000000f00047c82 */ /* 0x000fe20008000000 */
[----:B------:R-:W-:Y:S01]  /*2dd0*/  UMOV UR5, URZ ;  /* 0x000000ff00057c82 */ /* 0x000fe20008000000 */
[----:B------:R-:W-:Y:S01]  /*2de0*/  UMOV UR9, 0x40004040 ;  /* 0x4000404000097882 */ /* 0x000fe20000000000 */
[----:B------:R-:W-:Y:S01]  /*2df0*/  UMOV UR11, 0x80004020 ;  /* 0x80004020000b7882 */ /* 0x000fe20000000000 */
[----:B------:R-:W-:Y:S01]  /*2e00*/  UMOV UR22, 0x0 ;  /* 0x0000000000167882 */ /* 0x000fe20000000000 */
[----:B------:R-:W-:Y:S01]  /*2e10*/  UMOV UR23, 0x4108010 ;  /* 0x0410801000177882 */ /* 0x000fe20000000000 */
[----:B------:R-:W-:Y:S01]  /*2e20*/  UMOV UR4, UR4 ;  /* 0x0000000400047c82 */ /* 0x000fe20008000000 */
[----:B------:R0:W-:Y:S01]  /*2e30*/  UTCHMMA gdesc[UR8], gdesc[UR10], tmem[UR12], tmem[UR20], idesc[UR21], !UPT ;  /* 0x00ff140a080075ea */ /* 0x0001e2000f80000c */
[----:B------:R0:W-:Y:S01]  /*2e40*/  UTCHMMA gdesc[UR16], gdesc[UR18], tmem[UR12], tmem[UR22], idesc[UR23], UPT ;  /* 0x00ff1612100075ea */ /* 0x0001e2000b80000c */
[----:B------:R0:W-:Y:S01]  /*2e50*/  UTCBAR [UR4], URZ ;  /* 0x000000ff040073e9 */ /* 0x0001e200080000ff */
[----:B------:R-:W-:Y:S01]  /*2e60*/  NOP ;  /* 0x0000000000007918 */ /* 0x000fe20000000000 */
.L_x_6:
[----:B------:R-:W-:Y:S05]  /*2e70*/  @!P3 BRA `(.L_x_7) ;  /* 0x0000000c001cb947 */ /* 0x000fea0003800000 */
[----:B0-----:R-:W-:Y:S01]  /*2e80*/  UIADD3 UR4, UPT, UPT, UR13, 0x2000, URZ ;  /* 0x000020000d047890 */ /* 0x001fe2000fffe0ff */
[----:B------:R-:W-:Y:S01]  /*2e90*/  VIADD R28, R28, 0xffffffe0 ;  /* 0xffffffe01c1c7836 */ /* 0x000fe20000000000 */
        /* <DEDUP_REMOVED lines=14> */
[----:B------:R-:W-:-:S10]  /*2f80*/  UMOV UR4, URZ ;  /* 0x000000ff00047c82 */ /* 0x000fd40008000000 */
.L_x_10:
[----:B------:R-:W-:Y:S01]  /*2f90*/  USHF.L.U32 UR6, UR6, 0x1f, URZ ;  /* 0x0000001f06067899 */ /* 0x000fe200080006ff */
[----:B------:R-:W-:Y:S01]  /*2fa0*/  IMAD.WIDE R26, R119, 0x2, R26 ;  /* 0x00000002771a7825 */ /* 0x000fe200078e021a */
[-C--:B------:R-:W-:Y:S02]  /*2fb0*/  ISETP.GE.AND P5, PT, R37, R28.reuse, PT ;  /* 0x0000001c2500720c */ /* 0x080fe40003fa6270 */
[-C--:B------:R-:W-:Y:S01]  /*2fc0*/  ISETP.GE.AND P4, PT, R77, R28.reuse, PT ;  /* 0x0000001c4d00720c */ /* 0x080fe20003f86270 */
[----:B------:R-:W-:Y:S01]  /*2fd0*/  IMAD.WIDE R10, R119, 0x2, R10 ;  /* 0x00000002770a7825 */ /* 0x000fe200078e020a */
[-C--:B------:R-:W-:Y:S02]  /*2fe0*/  ISETP.GE.AND P3, PT, R81, R28.reuse, PT ;  /* 0x0000001c5100720c */ /* 0x080fe40003f66270 */
[----:B------:R-:W-:Y:S01]  /*2ff0*/  ISETP.GE.AND P2, PT, R83, R28, PT ;  /* 0x0000001c5300720c */ /* 0x000fe20003f46270 */
[----:B0-----:R-:W-:Y:S01]  /*3000*/  IMAD.U32 R80, RZ, RZ, UR6 ;  /* 0x00000006ff507e24 */ /* 0x001fe2000f8e00ff */
[----:B------:R-:W-:Y:S01]  /*3010*/  PRMT R107, RZ, 0x7610, R107 ;  /* 0x00007610ff6b7816 */ /* 0x000fe2000000006b */
[C---:B------:R-:W-:Y:S01]  /*3020*/  IMAD.WIDE R18, R119.reuse, 0x2, R18 ;  /* 0x0000000277127825 */ /* 0x040fe200078e0212 */
[----:B------:R-:W-:Y:S01]  /*3030*/  PRMT R113, RZ, 0x7610, R113 ;  /* 0x00007610ff717816 */ /* 0x000fe20000000071 */
[----:B------:R-:W0:Y:S01]  /*3040*/  SYNCS.PHASECHK.TRANS64.TRYWAIT P6, [UR15], R80 ;  /* 0x00000050ff0075a7 */ /* 0x000e2200080c110f */
[----:B------:R-:W-:Y:S01]  /*3050*/  PRMT R121, RZ, 0x7610, R121 ;  /* 0x00007610ff797816 */ /* 0x000fe20000000079 */
[----:B------:R-:W-:Y:S01]  /*3060*/  IMAD.WIDE R30, R119, 0x2, R30 ;  /* 0x00000002771e7825 */ /* 0x000fe200078e021e */
[----:B------:R-:W-:Y:S01]  /*3070*/  PRMT R86, RZ, 0x7610, R86 ;  /* 0x00007610ff567816 */ /* 0x000fe20000000056 */
[----:B0-----:R-:W-:Y:S06]  /*3080*/  @!P6 BRA `(.L_x_8) ;  /* 0x0000001c0064e947 */ /* 0x001fec0003800000 */
.L_x_16:
[----:B------:R-:W2:Y:S04]  /*3090*/  @!P5 LDG.E.U16 R107, desc[UR26][R30.64] ;  /* 0x0000001a1e6bd981 */ /* 0x000ea8000c1e1500 */
[----:B------:R-:W3:Y:S04]  /*30a0*/  @!P3 LDG.E.U16 R121, desc[UR26][R10.64] ;  /* 0x0000001a0a79b981 */ /* 0x000ee8000c1e1500 */
[----:B------:R-:W4:Y:S04]  /*30b0*/  @!P4 LDG.E.U16 R113, desc[UR26][R18.64] ;  /* 0x0000001a1271c981 */ /* 0x000f28000c1e1500 */
[----:B------:R-:W5:Y:S01]  /*30c0*/  @!P2 LDG.E.U16 R86, desc[UR26][R26.64] ;  /* 0x0000001a1a56a981 */ /* 0x000f62000c1e1500 */
[----:B------:R-:W-:-:S02]  /*30d0*/  ISETP.GE.AND P2, PT, R101, R28, PT ;  /* 0x0000001c6500720c */ /* 0x000fc40003f46270 */
[-C--:B------:R-:W-:Y:S02]  /*30e0*/  ISETP.GE.AND P3, PT, R103, R28.reuse, PT ;  /* 0x0000001c6700720c */ /* 0x080fe40003f66270 */
[-C--:B------:R-:W-:Y:S02]  /*30f0*/  ISETP.GE.AND P4, PT, R105, R28.reuse, PT ;  /* 0x0000001c6900720c */ /* 0x080fe40003f86270 */
[----:B------:R-:W-:Y:S01]  /*3100*/  ISETP.GE.AND P5, PT, R79, R28, PT ;  /* 0x0000001c4f00720c */ /* 0x000fe20003fa6270 */
[C---:B------:R-:W-:Y:S01]  /*3110*/  IMAD.WIDE R16, R119.reuse, 0x2, R16 ;  /* 0x0000000277107825 */ /* 0x040fe200078e0210 */
[----:B------:R-:W-:Y:S02]  /*3120*/  PRMT R109, RZ, 0x7610, R109 ;  /* 0x00007610ff6d7816 */ /* 0x000fe4000000006d */
[----:B------:R-:W-:Y:S01]  /*3130*/  PRMT R111, RZ, 0x7610, R111 ;  /* 0x00007610ff6f7816 */ /* 0x000fe2000000006f */
[----:B------:R-:W-:Y:S01]  /*3140*/  IMAD.WIDE R32, R119, 0x2, R32 ;  /* 0x0000000277207825 */ /* 0x000fe200078e0220 */
[----:B------:R-:W-:-:S02]  /*3150*/  PRMT R80, RZ, 0x7610, R80 ;  /* 0x00007610ff507816 */ /* 0x000fc40000000050 */
[----:B------:R-:W-:Y:S01]  /*3160*/  PRMT R115, RZ, 0x7610, R115 ;  /* 0x00007610ff737816 */ /* 0x000fe20000000073 */
[C---:B------:R-:W-:Y:S01]  /*3170*/  IMAD.WIDE R38, R119.reuse, 0x2, R38 ;  /* 0x0000000277267825 */ /* 0x040fe200078e0226 */
[----:B------:R-:W5:Y:S03]  /*3180*/  @!P2 LDG.E.U16 R109, desc[UR26][R32.64] ;  /* 0x0000001a206da981 */ /* 0x000f66000c1e1500 */
[----:B------:R-:W-:Y:S01]  /*3190*/  IMAD.WIDE R34, R119, 0x2, R34 ;  /* 0x0000000277227825 */ /* 0x000fe200078e0222 */
[----:B------:R-:W5:Y:S01]  /*31a0*/  @!P4 LDG.E.U16 R80, desc[UR26][R38.64] ;  /* 0x0000001a2650c981 */ /* 0x000f62000c1e1500 */
[-C--:B------:R-:W-:Y:S02]  /*31b0*/  ISETP.GE.AND P2, PT, R89, R28.reuse, PT ;  /* 0x0000001c5900720c */ /* 0x080fe40003f46270 */
[-C--:B------:R-:W-:Y:S01]  /*31c0*/  ISETP.GE.AND P4, PT, R87, R28.reuse, PT ;  /* 0x0000001c5700720c */ /* 0x080fe20003f86270 */
[----:B------:R-:W5:Y:S01]  /*31d0*/  @!P3 LDG.E.U16 R111, desc[UR26][R34.64] ;  /* 0x0000001a226fb981 */ /* 0x000f62000c1e1500 */
[----:B------:R-:W-:-:S03]  /*31e0*/  ISETP.GE.AND P3, PT, R95, R28, PT ;  /* 0x0000001c5f00720c */ /* 0x000fc60003f66270 */
[----:B------:R-:W5:Y:S01]  /*31f0*/  @!P5 LDG.E.U16 R115, desc[UR26][R16.64] ;  /* 0x0000001a1073d981 */ /* 0x000f62000c1e1500 */
[-C--:B------:R-:W-:Y:S01]  /*3200*/  ISETP.GE.AND P5, PT, R91, R28.reuse, PT ;  /* 0x0000001c5b00720c */ /* 0x080fe20003fa6270 */
[C---:B------:R-:W-:Y:S01]  /*3210*/  IMAD.WIDE R6, R119.reuse, 0x2, R6 ;  /* 0x0000000277067825 */ /* 0x040fe200078e0206 */
[----:B------:R-:W-:Y:S02]  /*3220*/  PRMT R117, RZ, 0x7610, R117 ;  /* 0x00007610ff757816 */ /* 0x000fe40000000075 */
[----:B------:R-:W-:Y:S01]  /*3230*/  PRMT R82, RZ, 0x7610, R82 ;  /* 0x00007610ff527816 */ /* 0x000fe20000000052 */
[C---:B------:R-:W-:Y:S01]  /*3240*/  IMAD.WIDE R14, R119.reuse, 0x2, R14 ;  /* 0x00000002770e7825 */ /* 0x040fe200078e020e */
[----:B------:R-:W-:Y:S02]  /*3250*/  PRMT R123, RZ, 0x7610, R123 ;  /* 0x00007610ff7b7816 */ /* 0x000fe4000000007b */
[----:B------:R-:W-:Y:S01]  /*3260*/  PRMT R125, RZ, 0x7610, R125 ;  /* 0x00007610ff7d7816 */ /* 0x000fe2000000007d */
[C---:B------:R-:W-:Y:S01]  /*3270*/  IMAD.WIDE R8, R119.reuse, 0x2, R8 ;  /* 0x0000000277087825 */ /* 0x040fe200078e0208 */
[----:B------:R-:W5:Y:S03]  /*3280*/  @!P2 LDG.E.U16 R117, desc[UR26][R14.64] ;  /* 0x0000001a0e75a981 */ /* 0x000f66000c1e1500 */
[----:B------:R-:W-:Y:S01]  /*3290*/  IMAD.WIDE R12, R119, 0x2, R12 ;  /* 0x00000002770c7825 */ /* 0x000fe200078e020c */
[----:B------:R-:W5:Y:S01]  /*32a0*/  @!P4 LDG.E.U16 R123, desc[UR26][R8.64] ;  /* 0x0000001a087bc981 */ /* 0x000f62000c1e1500 */
[----:B------:R-:W-:-:S02]  /*32b0*/  ISETP.GE.AND P2, PT, R97, R28, PT ;  /* 0x0000001c6100720c */ /* 0x000fc40003f46270 */
[-C--:B------:R-:W-:Y:S01]  /*32c0*/  ISETP.GE.AND P4, PT, R93, R28.reuse, PT ;  /* 0x0000001c5d00720c */ /* 0x080fe20003f86270 */
[----:B------:R-:W5:Y:S01]  /*32d0*/  @!P3 LDG.E.U16 R82, desc[UR26][R12.64] ;  /* 0x0000001a0c52b981 */ /* 0x000f62000c1e1500 */
[----:B------:R-:W-:-:S03]  /*32e0*/  ISETP.GE.AND P3, PT, R85, R28, PT ;  /* 0x0000001c5500720c */ /* 0x000fc60003f66270 */
[----:B------:R-:W5:Y:S01]  /*32f0*/  @!P5 LDG.E.U16 R125, desc[UR26][R6.64] ;  /* 0x0000001a067dd981 */ /* 0x000f62000c1e1500 */
[----:B------:R-:W-:Y:S01]  /*3300*/  ISETP.GE.AND P5, PT, R99, R28, PT ;  /* 0x0000001c6300720c */ /* 0x000fe20003fa6270 */
[C---:B------:R-:W-:Y:S01]  /*3310*/  IMAD.WIDE R20, R119.reuse, 0x2, R20 ;  /* 0x0000000277147825 */ /* 0x040fe200078e0214 */
[----:B------:R-:W-:Y:S02]  /*3320*/  PRMT R84, RZ, 0x7610, R84 ;  /* 0x00007610ff547816 */ /* 0x000fe40000000054 */
[----:B------:R-:W-:Y:S01]  /*3330*/  PRMT R88, RZ, 0x7610, R88 ;  /* 0x00007610ff587816 */ /* 0x000fe20000000058 */
[C---:B------:R-:W-:Y:S01]  /*3340*/  IMAD.WIDE R22, R119.reuse, 0x2, R22 ;  /* 0x0000000277167825 */ /* 0x040fe200078e0216 */
[----:B------:R-:W-:Y:S02]  /*3350*/  PRMT R90, RZ, 0x7610, R90 ;  /* 0x00007610ff5a7816 */ /* 0x000fe4000000005a */
[----:B------:R-:W-:Y:S01]  /*3360*/  PRMT R92, RZ, 0x7610, R92 ;  /* 0x00007610ff5c7816 */ /* 0x000fe2000000005c */
[----:B------:R-:W-:-:S03]  /*3370*/  IMAD.WIDE R24, R119, 0x2, R24 ;  /* 0x0000000277187825 */ /* 0x000fc600078e0218 */
[----:B------:R-:W5:Y:S01]  /*3380*/  @!P4 LDG.E.U16 R90, desc[UR26][R22.64] ;  /* 0x0000001a165ac981 */ /* 0x000f62000c1e1500 */
[----:B------:R-:W-:-:S03]  /*3390*/  IMAD.WIDE R4, R119, 0x2, R4 ;  /* 0x0000000277047825 */ /* 0x000fc600078e0204 */
[----:B------:R-:W5:Y:S04]  /*33a0*/  @!P3 LDG.E.U16 R88, desc[UR26][R24.64] ;  /* 0x0000001a1858b981 */ /* 0x000f68000c1e1500 */
[----:B------:R-:W5:Y:S04]  /*33b0*/  @!P2 LDG.E.U16 R84, desc[UR26][R4.64] ;  /* 0x0000001a0454a981 */ /* 0x000f68000c1e1500 */
[----:B------:R-:W5:Y:S01]  /*33c0*/  @!P5 LDG.E.U16 R92, desc[UR26][R20.64] ;  /* 0x0000001a145cd981 */ /* 0x000f62000c1e1500 */
[----:B------:R-:W-:Y:S01]  /*33d0*/  BAR.SYNC.DEFER_BLOCKING 0x0 ;  /* 0x0000000000007b1d */ /* 0x000fe20000010000 */
[----:B------:R-:W-:Y:S01]  /*33e0*/  ISETP.GE.AND P2, PT, R76, R28, PT ;  /* 0x0000001c4c00720c */ /* 0x000fe20003f46270 */
[----:B------:R-:W-:Y:S01]  /*33f0*/  IMAD.WIDE R68, R73, 0x2, R68 ;  /* 0x0000000249447825 */ /* 0x000fe200078e0244 */
[----:B------:R-:W-:-:S02]  /*3400*/  PRMT R94, RZ, 0x7610, R94 ;  /* 0x00007610ff5e7816 */ /* 0x000fc4000000005e */
[----:B------:R-:W-:Y:S01]  /*3410*/  PRMT R98, RZ, 0x7610, R98 ;  /* 0x00007610ff627816 */ /* 0x000fe20000000062 */
[C---:B------:R-:W-:Y:S01]  /*3420*/  IMAD.WIDE R64, R73.reuse, 0x2, R64 ;  /* 0x0000000249407825 */ /* 0x040fe200078e0240 */
[----:B------:R-:W-:Y:S02]  /*3430*/  PRMT R102, RZ, 0x7610, R102 ;  /* 0x00007610ff667816 */ /* 0x000fe40000000066 */
[----:B------:R-:W-:Y:S01]  /*3440*/  PRMT R106, RZ, 0x7610, R106 ;  /* 0x00007610ff6a7816 */ /* 0x000fe2000000006a */
[C---:B------:R-:W-:Y:S01]  /*3450*/  IMAD.WIDE R60, R73.reuse, 0x2, R60 ;  /* 0x00000002493c7825 */ /* 0x040fe200078e023c */
[----:B------:R-:W-:Y:S02]  /*3460*/  PRMT R110, RZ, 0x7610, R110 ;  /* 0x00007610ff6e7816 */ /* 0x000fe4000000006e */
[----:B------:R-:W-:Y:S01]  /*3470*/  PRMT R114, RZ, 0x7610, R114 ;  /* 0x00007610ff727816 */ /* 0x000fe20000000072 */
[----:B------:R-:W-:Y:S01]  /*3480*/  IMAD.WIDE R56, R73, 0x2, R56 ;  /* 0x0000000249387825 */ /* 0x000fe200078e0238 */
[----:B------:R-:W-:-:S02]  /*3490*/  PRMT R96, RZ, 0x7610, R96 ;  /* 0x00007610ff607816 */ /* 0x000fc40000000060 */
[----:B------:R-:W-:Y:S01]  /*34a0*/  PRMT R100, RZ, 0x7610, R100 ;  /* 0x00007610ff647816 */ /* 0x000fe20000000064 */
[C---:B------:R-:W-:Y:S01]  /*34b0*/  IMAD.WIDE R52, R73.reuse, 0x2, R52 ;  /* 0x0000000249347825 */ /* 0x040fe200078e0234 */
[----:B------:R-:W-:Y:S02]  /*34c0*/  PRMT R104, RZ, 0x7610, R104 ;  /* 0x00007610ff687816 */ /* 0x000fe40000000068 */
[----:B------:R-:W-:Y:S01]  /*34d0*/  PRMT R108, RZ, 0x7610, R108 ;  /* 0x00007610ff6c7816 */ /* 0x000fe2000000006c */
[C---:B------:R-:W-:Y:S01]  /*34e0*/  IMAD.WIDE R48, R73.reuse, 0x2, R48 ;  /* 0x0000000249307825 */ /* 0x040fe200078e0230 */
[----:B------:R-:W-:Y:S01]  /*34f0*/  PRMT R112, RZ, 0x7610, R112 ;  /* 0x00007610ff707816 */ /* 0x000fe20000000070 */
[----:B------:R-:W5:Y:S01]  /*3500*/  @!P2 LDG.E.U16 R98, desc[UR26][R52.64] ;  /* 0x0000001a3462a981 */ /* 0x000f62000c1e1500 */
[----:B------:R-:W-:Y:S01]  /*3510*/  PRMT R116, RZ, 0x7610, R116 ;  /* 0x00007610ff747816 */ /* 0x000fe20000000074 */
[C---:B------:R-:W-:Y:S02]  /*3520*/  IMAD.WIDE R44, R73.reuse, 0x2, R44 ;  /* 0x00000002492c7825 */ /* 0x040fe400078e022c */
[----:B------:R-:W5:Y:S02]  /*3530*/  @!P2 LDG.E.U16 R94, desc[UR26][R48.64] ;  /* 0x0000001a305ea981 */ /* 0x000f64000c1e1500 */
[----:B------:R-:W-:-:S02]  /*3540*/  IMAD.WIDE R40, R73, 0x2, R40 ;  /* 0x0000000249287825 */ /* 0x000fc400078e0228 */
[----:B------:R-:W5:Y:S02]  /*3550*/  @!P2 LDG.E.U16 R102, desc[UR26][R56.64] ;  /* 0x0000001a3866a981 */ /* 0x000f64000c1e1500 */
[C---:B------:R-:W-:Y:S02]  /*3560*/  IMAD.WIDE R66, R73.reuse, 0x2, R66 ;  /* 0x0000000249427825 */ /* 0x040fe400078e0242 */
[----:B------:R-:W5:Y:S02]  /*3570*/  @!P2 LDG.E.U16 R106, desc[UR26][R60.64] ;  /* 0x0000001a3c6aa981 */ /* 0x000f64000c1e1500 */
        /* <DEDUP_REMOVED lines=12> */
[----:B------:R-:W-:Y:S02]  /*3640*/  IMAD.WIDE R70, R73, 0x2, R70 ;  /* 0x0000000249467825 */ /* 0x000fe400078e0246 */
[----:B------:R-:W5:Y:S04]  /*3650*/  @!P2 LDG.E.U16 R112, desc[UR26][R66.64] ;  /* 0x0000001a4270a981 */ /* 0x000f68000c1e1500 */
[----:B------:R-:W5:Y:S04]  /*3660*/  @!P2 LDG.E.U16 R116, desc[UR26][R70.64] ;  /* 0x0000001a4674a981 */ /* 0x000f68000c1e1500 */
[----:B--2---:R0:W-:Y:S04]  /*3670*/  STS.U16 [R78+UR13+0x2000], R107 ;  /* 0x0020006b4e007988 */ /* 0x0041e8000800040d */
[----:B---3--:R1:W-:Y:S04]  /*3680*/  STS.U16 [R78+UR13+0x2800], R121 ;  /* 0x002800794e007988 */ /* 0x0083e8000800040d */
[----:B----4-:R2:W-:Y:S01]  /*3690*/  STS.U16 [R78+UR13+0x2400], R113 ;  /* 0x002400714e007988 */ /* 0x0105e2000800040d */
[----:B0-----:R-:W-:-:S03]  /*36a0*/  PRMT R107, RZ, 0x7610, R107 ;  /* 0x00007610ff6b7816 */ /* 0x001fc6000000006b */
[----:B-----5:R0:W-:Y:S01]  /*36b0*/  STS.U16 [R78+UR13+0x2c00], R86 ;  /* 0x002c00564e007988 */ /* 0x0201e2000800040d */
[----:B-1----:R-:W-:-:S03]  /*36c0*/  PRMT R121, RZ, 0x7610, R121 ;  /* 0x00007610ff797816 */ /* 0x002fc60000000079 */
[----:B------:R-:W3:Y:S01]  /*36d0*/  @!P2 LDG.E.U16 R107, desc[UR26][R40.64] ;  /* 0x0000001a286ba981 */ /* 0x000ee2000c1e1500 */
[----:B--2---:R-:W-:-:S03]  /*36e0*/  PRMT R113, RZ, 0x7610, R113 ;  /* 0x00007610ff717816 */ /* 0x004fc60000000071 */
[----:B------:R-:W2:Y:S01]  /*36f0*/  @!P2 LDG.E.U16 R121, desc[UR26][R44.64] ;  /* 0x0000001a2c79a981 */ /* 0x000ea2000c1e1500 */
[----:B0-----:R-:W-:-:S03]  /*3700*/  PRMT R86, RZ, 0x7610, R86 ;  /* 0x00007610ff567816 */ /* 0x001fc60000000056 */
[----:B------:R-:W4:Y:S04]  /*3710*/  @!P2 LDG.E.U16 R113, desc[UR26][R42.64] ;  /* 0x0000001a2a71a981 */ /* 0x000f28000c1e1500 */
[----:B------:R-:W5:Y:S04]  /*3720*/  @!P2 LDG.E.U16 R86, desc[UR26][R46.64] ;  /* 0x0000001a2e56a981 */ /* 0x000f68000c1e1500 */
        /* <DEDUP_REMOVED lines=18> */
[----:B------:R-:W-:-:S04]  /*3850*/  ULEA UR15, UR5, UR13, 0x3 ;  /* 0x0000000d050f7291 */ /* 0x000fc8000f8e18ff */
[----:B------:R-:W-:Y:S01]  /*3860*/  UIADD3 UR15, UPT, UPT, UR15, 0x4000, URZ ;  /* 0x000040000f0f7890 */ /* 0x000fe2000fffe0ff */
[----:B---3--:R0:W-:Y:S04]  /*3870*/  STS.U16 [R78+UR13+0x3000], R107 ;  /* 0x0030006b4e007988 */ /* 0x0081e8000800040d */
[----:B--2---:R0:W-:Y:S04]  /*3880*/  STS.U16 [R78+UR13+0x3200], R121 ;  /* 0x003200794e007988 */ /* 0x0041e8000800040d */
[----:B----4-:R0:W-:Y:S04]  /*3890*/  STS.U16 [R74+UR13+0x3100], R113 ;  /* 0x003100714a007988 */ /* 0x0101e8000800040d */
[----:B-----5:R0:W-:Y:S04]  /*38a0*/  STS.U16 [R74+UR13+0x3300], R86 ;  /* 0x003300564a007988 */ /* 0x0201e8000800040d */
[----:B------:R0:W-:Y:S04]  /*38b0*/  STS.U16 [R74+UR13+0x3500], R96 ;  /* 0x003500604a007988 */ /* 0x0001e8000800040d */
[----:B------:R0:W-:Y:S04]  /*38c0*/  STS.U16 [R74+UR13+0x3700], R100 ;  /* 0x003700644a007988 */ /* 0x0001e8000800040d */
[----:B------:R0:W-:Y:S04]  /*38d0*/  STS.U16 [R74+UR13+0x3900], R104 ;  /* 0x003900684a007988 */ /* 0x0001e8000800040d */
[----:B------:R0:W-:Y:S04]  /*38e0*/  STS.U16 [R74+UR13+0x3b00], R108 ;  /* 0x003b006c4a007988 */ /* 0x0001e8000800040d */
[----:B------:R0:W-:Y:S04]  /*38f0*/  STS.U16 [R74+UR13+0x3d00], R112 ;  /* 0x003d00704a007988 */ /* 0x0001e8000800040d */
[----:B------:R0:W-:Y:S01]  /*3900*/  STS.U16 [R74+UR13+0x3f00], R116 ;  /* 0x003f00744a007988 */ /* 0x0001e2000800040d */
[----:B------:R1:W-:Y:S06]  /*3910*/  MEMBAR.ALL.CTA ;  /* 0x0000000000007992 */ /* 0x0003ec0000008000 */
[----:B-1----:R-:W1:Y:S02]  /*3920*/  FENCE.VIEW.ASYNC.S ;  /* 0x00000000000073c6 */ /* 0x002e640000000000 */
[----:B-1----:R-:W-:Y:S06]  /*3930*/  BAR.SYNC.DEFER_BLOCKING 0x0 ;  /* 0x0000000000007b1d */ /* 0x002fec0000010000 */
[----:B------:R-:W-:Y:S05]  /*3940*/  @P0 BRA `(.L_x_9) ;  /* 0x00000000003c0947 */ /* 0x000fea0003800000 */
[----:B------:R-:W-:Y:S01]  /*3950*/  UMOV UR20, UR8 ;  /* 0x0000000800147c82 */ /* 0x000fe20008000000 */
[----:B------:R-:W-:Y:S01]  /*3960*/  UMOV UR21, 0x40004040 ;  /* 0x4000404000157882 */ /* 0x000fe20000000000 */
[----:B------:R-:W-:Y:S01]  /*3970*/  UMOV UR22, UR10 ;  /* 0x0000000a00167c82 */ /* 0x000fe20008000000 */
[----:B------:R-:W-:Y:S01]  /*3980*/  UMOV UR23, 0x80004020 ;  /* 0x8000402000177882 */ /* 0x000fe20000000000 */
[----:B------:R-:W-:Y:S01]  /*3990*/  UMOV UR24, 0x0 ;  /* 0x0000000000187882 */ /* 0x000fe20000000000 */
[----:B------:R-:W-:Y:S01]  /*39a0*/  UMOV UR25, 0x4108010 ;  /* 0x0410801000197882 */ /* 0x000fe20000000000 */
[----:B------:R-:W-:Y:S01]  /*39b0*/  UMOV UR6, UR15 ;  /* 0x0000000f00067c82 */ /* 0x000fe20008000000 */
[----:B------:R-:W-:Y:S01]  /*39c0*/  UMOV UR7, URZ ;  /* 0x000000ff00077c82 */ /* 0x000fe20008000000 */
[----:B------:R-:W-:Y:S01]  /*39d0*/  UMOV UR28, 0x0 ;  /* 0x00000000001c7882 */ /* 0x000fe20000000000 */
[----:B------:R-:W-:Y:S01]  /*39e0*/  UMOV UR29, 0x4108010 ;  /* 0x04108010001d7882 */ /* 0x000fe20000000000 */
[----:B------:R1:W-:Y:S01]  /*39f0*/  UTCHMMA gdesc[UR20], gdesc[UR22], tmem[UR12], tmem[UR24], idesc[UR25], UPT ;  /* 0x00ff1816140075ea */ /* 0x0003e2000b80000c */
[----:B------:R-:W-:Y:S01]  /*3a00*/  UMOV UR6, UR6 ;  /* 0x0000000600067c82 */ /* 0x000fe20008000000 */
[----:B------:R1:W-:Y:S01]  /*3a10*/  UTCHMMA gdesc[UR16], gdesc[UR18], tmem[UR12], tmem[UR28], idesc[UR29], UPT ;  /* 0x00ff1c12100075ea */ /* 0x0003e2000b80000c */
[----:B------:R1:W-:Y:S01]  /*3a20*/  UTCBAR [UR6], URZ ;  /* 0x000000ff060073e9 */ /* 0x0003e200080000ff */
[----:B------:R-:W-:-:S02]  /*3a30*/  NOP ;  /* 0x0000000000007918 */ /* 0x000fc40000000000 */
.L_x_9:
[----:B------:R-:W-:Y:S01]  /*3a40*/  UIADD3 UR5, UPT, UPT, UR5, 0x1, URZ ;  /* 0x0000000105057890 */ /* 0x000fe2000fffe0ff */
[----:B------:R-:W-:Y:S02]  /*3a50*/  VIADD R72, R72, 0xffffffff ;  /* 0xffffffff48487836 */ /* 0x000fe40000000000 */
[----:B------:R-:W-:Y:S01]  /*3a60*/  VIADD R28, R28, 0xffffffe0 ;  /* 0xffffffe01c1c7836 */ /* 0x000fe20000000000 */
[----:B------:R-:W-:Y:S02]  /*3a70*/  UISETP.GT.AND UP1, UPT, UR5, 0x1, UPT ;  /* 0x000000010500788c */ /* 0x000fe4000bf24270 */
[----:B------:R-:W-:Y:S02]  /*3a80*/  ISETP.NE.U32.AND P2, PT, R72, RZ, PT ;  /* 0x000000ff4800720c */ /* 0x000fe40003f45070 */
[----:B-1----:R-:W-:Y:S02]  /*3a90*/  USEL UR6, URZ, 0x1, !UP1 ;  /* 0x00000001ff067887 */ /* 0x002fe4000c800000 */
[----:B------:R-:W-:-:S02]  /*3aa0*/  USEL UR5, UR5, URZ, !UP1 ;  /* 0x000000ff05057287 */ /* 0x000fc4000c800000 */
[----:B------:R-:W-:-:S03]  /*3ab0*/  ULOP3.LUT UR7, UR4, UR6, URZ, 0x3c, !UPT ;  /* 0x0000000604077292 */ /* 0x000fc6000f8e3cff */
[----:B------:R-:W-:-:S04]  /*3ac0*/  UMOV UR6, UR4 ;  /* 0x0000000400067c82 */ /* 0x000fc80008000000 */
[----:B------:R-:W-:Y:S01]  /*3ad0*/  UMOV UR4, UR7 ;  /* 0x0000000700047c82 */ /* 0x000fe20008000000 */
[----:B------:R-:W-:Y:S05]  /*3ae0*/  @P2 BRA `(.L_x_10) ;  /* 0xfffffff400282947 */ /* 0x000fea000383ffff */
.L_x_7:
[----:B------:R-:W-:-:S13]  /*3af0*/  ISETP.GE.AND P0, PT, R75, 0x20, PT ;  /* 0x000000204b00780c */ /* 0x000fda0003f06270 */
[----:B------:R-:W-:Y:S05]  /*3b00*/  @!P0 BRA `(.L_x_11) ;  /* 0x0000000000108947 */ /* 0x000fea0003800000 */
[----:B------:R-:W-:-:S06]  /*3b10*/  USHF.L.U32 UR6, UR6, 0x1f, URZ ;  /* 0x0000001f06067899 */ /* 0x000fcc00080006ff */
[----:B------:R-:W-:-:S04]  /*3b20*/  IMAD.U32 R4, RZ, RZ, UR6 ;  /* 0x00000006ff047e24 */ /* 0x000fc8000f8e00ff */
[----:B------:R-:W1:Y:S02]  /*3b30*/  SYNCS.PHASECHK.TRANS64.TRYWAIT P0, [UR15], R4 ;  /* 0x00000004ff0075a7 */ /* 0x000e64000800110f */
[----:B-1----:R-:W-:Y:S05]  /*3b40*/  @!P0 BRA `(.L_x_12) ;  /* 0x0000001000c08947 */ /* 0x002fea0003800000 */
.L_x_11:
[----:B------:R-:W-:Y:S01]  /*3b50*/  BAR.SYNC.DEFER_BLOCKING 0x0 ;  /* 0x0000000000007b1d */ /* 0x000fe20000010000 */
[C---:B------:R-:W-:Y:S01]  /*3b60*/  IMAD.SHL.U32 R38, R0.reuse, 0x80, RZ ;  /* 0x0000008000267824 */ /* 0x040fe200078e00ff */
[C---:B------:R-:W-:Y:S01]  /*3b70*/  LOP3.LUT R41, R0.reuse, 0x60, RZ, 0xc0, !PT ;  /* 0x0000006000297812 */ /* 0x040fe200078ec0ff */
[----:B0-----:R-:W-:Y:S01]  /*3b80*/  IMAD.SHL.U32 R36, R0, 0x10, RZ ;  /* 0x0000001000247824 */ /* 0x001fe200078e00ff */
[--C-:B------:R-:W-:Y:S02]  /*3b90*/  LOP3.LUT R45, R2, 0x1c, R37.reuse, 0xfe, !PT ;  /* 0x0000001c022d7812 */ /* 0x100fe400078efe25 */
[----:B------:R-:W-:Y:S01]  /*3ba0*/  LOP3.LUT R39, R38, 0x800, RZ, 0xc0, !PT ;  /* 0x0000080026277812 */ /* 0x000fe200078ec0ff */
[----:B------:R-:W0:Y:S01]  /*3bb0*/  LDCU.128 UR8, c[0x0][0x390] ;  /* 0x00007200ff0877ac */ /* 0x000e220008000c00 */
[----:B------:R-:W-:Y:S01]  /*3bc0*/  LOP3.LUT R38, R36, 0xf0, RZ, 0xc0, !PT ;  /* 0x000000f024267812 */ /* 0x000fe200078ec0ff */
[----:B------:R-:W1:Y:S01]  /*3bd0*/  LDC R0, c[0x0][0x3b8] ;  /* 0x0000ee00ff007b82 */ /* 0x000e620000000800 */
[----:B------:R-:W-:Y:S01]  /*3be0*/  LOP3.LUT R47, R2, 0x1a, R37, 0xfe, !PT ;  /* 0x0000001a022f7812 */ /* 0x000fe200078efe25 */
[----:B------:R-:W2:Y:S01]  /*3bf0*/  LDCU UR4, c[0x0][0x3b4] ;  /* 0x00007680ff0477ac */ /* 0x000ea20008000800 */
[----:B------:R-:W-:-:S02]  /*3c00*/  IADD3 R38, PT, PT, R38, UR13, R39 ;  /* 0x0000000d26267c10 */ /* 0x000fc4000fffe027 */
[C-C-:B------:R-:W-:Y:S02]  /*3c10*/  LOP3.LUT R39, R2.reuse, 0x1e, R37.reuse, 0xfe, !PT ;  /* 0x0000001e02277812 */ /* 0x140fe400078efe25 */
[C-C-:B------:R-:W-:Y:S01]  /*3c20*/  LOP3.LUT R49, R2.reuse, 0x18, R37.reuse, 0xfe, !PT ;  /* 0x0000001802317812 */ /* 0x140fe200078efe25 */
[----:B------:R-:W-:Y:S01]  /*3c30*/  IMAD R38, R41, 0x8, R38 ;  /* 0x0000000829267824 */ /* 0x000fe200078e0226 */
[C-C-:B------:R-:W-:Y:S02]  /*3c40*/  LOP3.LUT R51, R2.reuse, 0x12, R37.reuse, 0xfe, !PT ;  /* 0x0000001202337812 */ /* 0x140fe400078efe25 */
[C-C-:B------:R-:W-:Y:S02]  /*3c50*/  LOP3.LUT R53, R2.reuse, 0x10, R37.reuse, 0xfe, !PT ;  /* 0x0000001002357812 */ /* 0x140fe400078efe25 */
[----:B------:R-:W-:Y:S01]  /*3c60*/  LOP3.LUT R55, R2, 0xe, R37, 0xfe, !PT ;  /* 0x0000000e02377812 */ /* 0x000fe200078efe25 */
[----:B------:R-:W3:Y:S02]  /*3c70*/  @!P1 SYNCS.CCTL.IV [UR13+0x4000] ;  /* 0x00400000ff0099b1 */ /* 0x000ee4000800000d */
[----:B---3--:R-:W-:Y:S01]  /*3c80*/  BAR.SYNC.DEFER_BLOCKING 0x0 ;  /* 0x0000000000007b1d */ /* 0x008fe20000010000 */
[----:B0-----:R-:W-:-:S02]  /*3c90*/  ISETP.GE.AND P0, PT, R3, UR10, PT ;  /* 0x0000000a03007c0c */ /* 0x001fc4000bf06270 */
[C-C-:B------:R-:W-:Y:S01]  /*3ca0*/  LOP3.LUT R57, R2.reuse, 0xc, R37.reuse, 0xfe, !PT ;  /* 0x0000000c02397812 */ /* 0x140fe200078efe25 */
[----:B--2---:R-:W-:Y:S01]  /*3cb0*/  IMAD R3, R3, UR4, RZ ;  /* 0x0000000403037c24 */ /* 0x004fe2000f8e02ff */
[C-C-:B------:R-:W-:Y:S02]  /*3cc0*/  LOP3.LUT R59, R2.reuse, 0xa, R37.reuse, 0xfe, !PT ;  /* 0x0000000a023b7812 */ /* 0x140fe400078efe25 */
[C-C-:B------:R-:W-:Y:S01]  /*3cd0*/  LOP3.LUT R61, R2.reuse, 0x8, R37.reuse, 0xfe, !PT ;  /* 0x00000008023d7812 */ /* 0x140fe200078efe25 */
[----:B------:R-:W-:Y:S01]  /*3ce0*/  LDTM.16dp32bit_t0_t15.x32 R4, tmem[UR14] ;  /* 0x0000000e000479ee */ /* 0x000fe20008a80000 */
[----:B------:R-:W0:Y:S01]  /*3cf0*/  LDTM.16dp32bit_t16_t31.x32 R4, tmem[UR14+0x20] ;  /* 0x0000200e000479ee */ /* 0x000e220008aa0000 */
[C-C-:B------:R-:W-:Y:S02]  /*3d00*/  LOP3.LUT R63, R2.reuse, 0x6, R37.reuse, 0xfe, !PT ;  /* 0x00000006023f7812 */ /* 0x140fe400078efe25 */
[C-C-:B------:R-:W-:Y:S02]  /*3d10*/  LOP3.LUT R65, R2.reuse, 0x4, R37.reuse, 0xfe, !PT ;  /* 0x0000000402417812 */ /* 0x140fe400078efe25 */
[----:B------:R-:W-:-:S02]  /*3d20*/  LOP3.LUT R67, R2, 0x2, R37, 0xfe, !PT ;  /* 0x0000000202437812 */ /* 0x000fc400078efe25 */
[----:B------:R-:W-:Y:S02]  /*3d30*/  ISETP.LT.AND P5, PT, R65, UR11, !P0 ;  /* 0x0000000b41007c0c */ /* 0x000fe4000c7a1270 */
[----:B------:R-:W-:Y:S01]  /*3d40*/  ISETP.LT.AND P6, PT, R63, UR11, !P0 ;  /* 0x0000000b3f007c0c */ /* 0x000fe2000c7c1270 */
[----:B------:R-:W2:Y:S01]  /*3d50*/  @!P1 SYNCS.CCTL.IV [UR13+0x4008] ;  /* 0x00400800ff0099b1 */ /* 0x000ea2000800000d */
[----:B------:R-:W-:Y:S01]  /*3d60*/  NOP ;  /* 0x0000000000007918 */ /* 0x000fe20000000000 */
[----:B0-----:R-:W-:Y:S02]  /*3d70*/  F2FP.F16.F32.PACK_AB R4, R6, R4 ;  /* 0x000000040604723e */ /* 0x001fe400000000ff */
[----:B------:R-:W-:Y:S02]  /*3d80*/  F2FP.F16.F32.PACK_AB R40, R7, R5 ;  /* 0x000000050728723e */ /* 0x000fe400000000ff */
[----:B------:R-:W-:Y:S02]  /*3d90*/  F2FP.F16.F32.PACK_AB R5, R10, R8 ;  /* 0x000000080a05723e */ /* 0x000fe400000000ff */
[----:B------:R-:W-:-:S02]  /*3da0*/  F2FP.F16.F32.PACK_AB R41, R11, R9 ;  /* 0x000000090b29723e */ /* 0x000fc400000000ff */
[----:B------:R-:W-:Y:S02]  /*3db0*/  F2FP.F16.F32.PACK_AB R6, R14, R12 ;  /* 0x0000000c0e06723e */ /* 0x000fe400000000ff */
[----:B------:R-:W-:Y:S02]  /*3dc0*/  F2FP.F16.F32.PACK_AB R42, R15, R13 ;  /* 0x0000000d0f2a723e */ /* 0x000fe400000000ff */
[----:B------:R-:W-:Y:S02]  /*3dd0*/  F2FP.F16.F32.PACK_AB R7, R18, R16 ;  /* 0x000000101207723e */ /* 0x000fe400000000ff */
[----:B------:R-:W-:Y:S02]  /*3de0*/  F2FP.F16.F32.PACK_AB R43, R19, R17 ;  /* 0x00000011132b723e */ /* 0x000fe400000000ff */
[----:B------:R-:W-:Y:S01]  /*3df0*/  LOP3.LUT R17, R2, R37, RZ, 0xfc, !PT ;  /* 0x0000002502117212 */ /* 0x000fe200078efcff */
[----:B--2---:R0:W-:Y:S01]  /*3e00*/  STS.128 [R38], R4 ;  /* 0x0000000426007388 */ /* 0x0041e20000000c00 */
[----:B------:R-:W-:-:S02]  /*3e10*/  LOP3.LUT R16, R36, 0x7f0, RZ, 0xc0, !PT ;  /* 0x000007f024107812 */ /* 0x000fc400078ec0ff */
[----:B------:R-:W-:Y:S01]  /*3e20*/  F2FP.F16.F32.PACK_AB R20, R22, R20 ;  /* 0x000000141614723e */ /* 0x000fe200000000ff */
[----:B------:R2:W-:Y:S01]  /*3e30*/  STS.128 [R38+0x400], R40 ;  /* 0x0004002826007388 */ /* 0x0005e20000000c00 */
[----:B------:R-:W-:Y:S02]  /*3e40*/  F2FP.F16.F32.PACK_AB R12, R23, R21 ;  /* 0x00000015170c723e */ /* 0x000fe400000000ff */
[----:B------:R-:W-:Y:S01]  /*3e50*/  F2FP.F16.F32.PACK_AB R21, R26, R24 ;  /* 0x000000181a15723e */ /* 0x000fe200000000ff */
[----:B------:R-:W-:Y:S01]  /*3e60*/  BAR.SYNC.DEFER_BLOCKING 0x0 ;  /* 0x0000000000007b1d */ /* 0x000fe20000010000 */
[----:B------:R-:W-:Y:S01]  /*3e70*/  F2FP.F16.F32.PACK_AB R13, R27, R25 ;  /* 0x000000191b0d723e */ /* 0x000fe200000000ff */
[----:B-1----:R-:W-:Y:S01]  /*3e80*/  IMAD R27, R63, R0, RZ ;  /* 0x000000003f1b7224 */ /* 0x002fe200078e02ff */
[----:B------:R-:W-:Y:S01]  /*3e90*/  F2FP.F16.F32.PACK_AB R22, R30, R28 ;  /* 0x0000001c1e16723e */ /* 0x000fe200000000ff */
[-C--:B------:R-:W-:Y:S01]  /*3ea0*/  IMAD R28, R61, R0.reuse, RZ ;  /* 0x000000003d1c7224 */ /* 0x080fe200078e02ff */
[----:B------:R-:W-:Y:S01]  /*3eb0*/  F2FP.F16.F32.PACK_AB R14, R31, R29 ;  /* 0x0000001d1f0e723e */ /* 0x000fe200000000ff */
[----:B------:R-:W-:Y:S01]  /*3ec0*/  IMAD R25, R65, R0, RZ ;  /* 0x0000000041197224 */ /* 0x000fe200078e02ff */
[----:B------:R-:W-:Y:S01]  /*3ed0*/  F2FP.F16.F32.PACK_AB R23, R34, R32 ;  /* 0x000000202217723e */ /* 0x000fe200000000ff */
[-C--:B------:R-:W-:Y:S01]  /*3ee0*/  IMAD R26, R67, R0.reuse, RZ ;  /* 0x00000000431a7224 */ /* 0x080fe200078e02ff */
[----:B0-----:R-:W-:Y:S01]  /*3ef0*/  LOP3.LUT R4, R17, 0x3a, RZ, 0xfc, !PT ;  /* 0x0000003a11047812 */ /* 0x001fe200078efcff */
[----:B------:R-:W-:Y:S01]  /*3f00*/  IMAD R29, R55, R0, RZ ;  /* 0x00000000371d7224 */ /* 0x000fe200078e02ff */
[----:B------:R-:W-:-:S02]  /*3f10*/  F2FP.F16.F32.PACK_AB R15, R35, R33 ;  /* 0x00000021230f723e */ /* 0x000fc400000000ff */
[----:B------:R-:W-:Y:S02]  /*3f20*/  ISETP.LT.AND P2, PT, R4, UR11, !P0 ;  /* 0x0000000b04007c0c */ /* 0x000fe4000c741270 */
[C-C-:B--2---:R-:W-:Y:S02]  /*3f30*/  LOP3.LUT R41, R2.reuse, 0x16, R37.reuse, 0xfe, !PT ;  /* 0x0000001602297812 */ /* 0x144fe400078efe25 */
[----:B------:R-:W-:Y:S01]  /*3f40*/  LOP3.LUT R43, R2, 0x14, R37, 0xfe, !PT ;  /* 0x00000014022b7812 */ /* 0x000fe200078efe25 */
[----:B------:R-:W-:Y:S01]  /*3f50*/  IMAD R37, R17, R0, RZ ;  /* 0x0000000011257224 */ /* 0x000fe200078e02ff */
[----:B------:R-:W-:Y:S02]  /*3f60*/  LEA R2, P3, R3, UR8, 0x1 ;  /* 0x0000000803027c11 */ /* 0x000fe4000f8608ff */
[----:B------:R-:W-:Y:S02]  /*3f70*/  ISETP.LT.AND P1, PT, R17, UR11, !P0 ;  /* 0x0000000b11007c0c */ /* 0x000fe4000c721270 */
[----:B------:R-:W-:Y:S01]  /*3f80*/  LEA.HI.X.SX32 R3, R3, UR9, 0x1, P3 ;  /* 0x0000000903037c11 */ /* 0x000fe200098f0eff */
[----:B------:R-:W0:Y:S01]  /*3f90*/  LDS.128 R8, [R16+UR13] ;  /* 0x0000000d10087984 */ /* 0x000e220008000c00 */
[----:B------:R-:W-:-:S02]  /*3fa0*/  LEA R18, P3, R37, R2, 0x1 ;  /* 0x0000000225127211 */ /* 0x000fc400078608ff */
[-C--:B------:R-:W-:Y:S01]  /*3fb0*/  LEA R24, P4, R25, R2.reuse, 0x1 ;  /* 0x0000000219187211 */ /* 0x080fe200078808ff */
[----:B------:R-:W-:Y:S01]  /*3fc0*/  LDS.128 R4, [R16+UR13+0x800] ;  /* 0x0008000d10047984 */ /* 0x000fe20008000c00 */
[-C--:B------:R-:W-:Y:S01]  /*3fd0*/  LEA.HI.X.SX32 R19, R37, R3.reuse, 0x1, P3 ;  /* 0x0000000325137211 */ /* 0x080fe200018f0eff */
[----:B------:R-:W-:Y:S01]  /*3fe0*/  IMAD R37, R0, 0x20, R37 ;  /* 0x0000002000257824 */ /* 0x000fe200078e0225 */
[----:B------:R-:W-:Y:S01]  /*3ff0*/  LEA.HI.X.SX32 R25, R25, R3, 0x1, P4 ;  /* 0x0000000319197211 */ /* 0x000fe200020f0eff */
[----:B------:R-:W-:Y:S06]  /*4000*/  BAR.SYNC.DEFER_BLOCKING 0x0 ;  /* 0x0000000000007b1d */ /* 0x000fec0000010000 */
[----:B------:R1:W-:Y:S04]  /*4010*/  STS.128 [R38], R20 ;  /* 0x0000001426007388 */ /* 0x0003e80000000c00 */
[----:B------:R2:W-:Y:S01]  /*4020*/  STS.128 [R38+0x400], R12 ;  /* 0x0004000c26007388 */ /* 0x0005e20000000c00 */
[----:B------:R-:W-:Y:S01]  /*4030*/  BAR.SYNC.DEFER_BLOCKING 0x0 ;  /* 0x0000000000007b1d */ /* 0x000fe20000010000 */
[----:B-1----:R-:W-:-:S02]  /*4040*/  LEA R22, P3, R27, R2, 0x1 ;  /* 0x000000021b167211 */ /* 0x002fc400078608ff */
[----:B------:R-:W-:Y:S02]  /*4050*/  LEA R20, P4, R26, R2, 0x1 ;  /* 0x000000021a147211 */ /* 0x000fe400078808ff */
[-C--:B------:R-:W-:Y:S02]  /*4060*/  LEA.HI.X.SX32 R23, R27, R3.reuse, 0x1, P3 ;  /* 0x000000031b177211 */ /* 0x080fe400018f0eff */
[----:B--2---:R-:W-:Y:S02]  /*4070*/  LOP3.LUT R12, R17, 0x38, RZ, 0xfc, !PT ;  /* 0x00000038110c7812 */ /* 0x004fe400078efcff */
[----:B0-----:R-:W-:Y:S02]  /*4080*/  PRMT R27, R8, 0x7632, R27 ;  /* 0x00007632081b7816 */ /* 0x001fe4000000001b */
[----:B------:R-:W-:Y:S02]  /*4090*/  LEA.HI.X.SX32 R21, R26, R3, 0x1, P4 ;  /* 0x000000031a157211 */ /* 0x000fe400020f0eff */
[----:B------:R-:W-:Y:S01]  /*40a0*/  ISETP.LT.AND P4, PT, R61, UR11, !P0 ;  /* 0x0000000b3d007c0c */ /* 0x000fe2000c781270 */
[----:B------:R0:W-:Y:S01]  /*40b0*/  @P1 STG.E.U16 desc[UR26][R18.64], R8 ;  /* 0x0000000812001986 */ /* 0x0001e2000c10151a */
[----:B------:R-:W-:-:S02]  /*40c0*/  ISETP.LT.AND P1, PT, R67, UR11, !P0 ;  /* 0x0000000b43007c0c */ /* 0x000fc4000c721270 */
[----:B0-----:R-:W-:Y:S01]  /*40d0*/  LEA R18, P3, R28, R2, 0x1 ;  /* 0x000000021c127211 */ /* 0x001fe200078608ff */
[----:B------:R-:W-:-:S10]  /*40e0*/  IMAD R8, R59, R0, RZ ;  /* 0x000000003b087224 */ /* 0x000fd400078e02ff */
[----:B------:R0:W-:Y:S01]  /*40f0*/  @P1 STG.E.U16 desc[UR26][R20.64], R27 ;  /* 0x0000001b14001986 */ /* 0x0001e2000c10151a */
[----:B------:R-:W-:Y:S02]  /*4100*/  ISETP.LT.AND P1, PT, R59, UR11, !P0 ;  /* 0x0000000b3b007c0c */ /* 0x000fe4000c721270 */
[-C--:B------:R-:W-:Y:S01]  /*4110*/  LEA.HI.X.SX32 R19, R28, R3.reuse, 0x1, P3 ;  /* 0x000000031c137211 */ /* 0x080fe200018f0eff */
[----:B------:R1:W-:Y:S01]  /*4120*/  @P5 STG.E.U16 desc[UR26][R24.64], R9 ;  /* 0x0000000918005986 */ /* 0x0003e2000c10151a */
[----:B------:R-:W-:Y:S01]  /*4130*/  ISETP.LT.AND P3, PT, R12, UR11, !P0 ;  /* 0x0000000b0c007c0c */ /* 0x000fe2000c761270 */
[----:B------:R-:W-:Y:S01]  /*4140*/  IMAD R28, R57, R0, RZ ;  /* 0x00000000391c7224 */ /* 0x000fe200078e02ff */
[C---:B------:R-:W-:Y:S01]  /*4150*/  LEA R26, P5, R8.reuse, R2, 0x1 ;  /* 0x00000002081a7211 */ /* 0x040fe200078a08ff */
[----:B------:R-:W2:Y:S01]  /*4160*/  LDS.128 R12, [R16+UR13] ;  /* 0x0000000d100c7984 */ /* 0x000ea20008000c00 */
[----:B0-----:R-:W-:Y:S02]  /*4170*/  PRMT R21, R9, 0x7632, R21 ;  /* 0x0000763209157816 */ /* 0x001fe40000000015 */
[----:B------:R-:W-:-:S02]  /*4180*/  LEA.HI.X.SX32 R27, R8, R3, 0x1, P5 ;  /* 0x00000003081b7211 */ /* 0x000fc400028f0eff */
[----:B------:R-:W-:Y:S01]  /*4190*/  ISETP.LT.AND P5, PT, R55, UR11, !P0 ;  /* 0x0000000b37007c0c */ /* 0x000fe2000c7a1270 */
[----:B------:R0:W-:Y:S01]  /*41a0*/  @P6 STG.E.U16 desc[UR26][R22.64], R21 ;  /* 0x0000001516006986 */ /* 0x0001e2000c10151a */
[----:B------:R-:W-:Y:S01]  /*41b0*/  ISETP.LT.AND P6, PT, R57, UR11, !P0 ;  /* 0x0000000b39007c0c */ /* 0x000fe2000c7c1270 */
[----:B-1----:R-:W-:Y:S02]  /*41c0*/  IMAD R24, R43, R0, RZ ;  /* 0x000000002b187224 */ /* 0x002fe400078e02ff */
[----:B------:R1:W-:Y:S01]  /*41d0*/  @P4 STG.E.U16 desc[UR26][R18.64], R10 ;  /* 0x0000000a12004986 */ /* 0x0003e2000c10151a */
[----:B------:R-:W-:-:S04]  /*41e0*/  LEA R20, P4, R28, R2, 0x1 ;  /* 0x000000021c147211 */ /* 0x000fc800078808ff */
[----:B0-----:R-:W-:Y:S01]  /*41f0*/  LEA.HI.X.SX32 R21, R28, R3, 0x1, P4 ;  /* 0x000000031c157211 */ /* 0x001fe200020f0eff */
[CC--:B------:R-:W-:Y:S01]  /*4200*/  IMAD R22, R53.reuse, R0.reuse, RZ ;  /* 0x0000000035167224 */ /* 0x0c0fe200078e02ff */
[----:B------:R-:W-:Y:S01]  /*4210*/  ISETP.LT.AND P4, PT, R53, UR11, !P0 ;  /* 0x0000000b35007c0c */ /* 0x000fe2000c781270 */
[----:B------:R-:W-:Y:S01]  /*4220*/  IMAD R23, R51, R0, RZ ;  /* 0x0000000033177224 */ /* 0x000fe200078e02ff */
[----:B-1----:R-:W-:-:S05]  /*4230*/  PRMT R19, R10, 0x7632, R19 ;  /* 0x000076320a137816 */ /* 0x002fca0000000013 */
[----:B------:R0:W-:Y:S01]  /*4240*/  @P1 STG.E.U16 desc[UR26][R26.64], R19 ;  /* 0x000000131a001986 */ /* 0x0001e2000c10151a */
[----:B------:R-:W-:-:S03]  /*4250*/  LEA R8, P1, R29, R2, 0x1 ;  /* 0x000000021d087211 */ /* 0x000fc600078208ff */
[----:B------:R1:W-:Y:S01]  /*4260*/  @P6 STG.E.U16 desc[UR26][R20.64], R11 ;  /* 0x0000000b14006986 */ /* 0x0003e2000c10151a */
[CC--:B------:R-:W-:Y:S02]  /*4270*/  LEA R18, P6, R22.reuse, R2.reuse, 0x1 ;  /* 0x0000000216127211 */ /* 0x0c0fe400078c08ff */
[-C--:B------:R-:W-:Y:S02]  /*4280*/  LEA.HI.X.SX32 R9, R29, R3.reuse, 0x1, P1 ;  /* 0x000000031d097211 */ /* 0x080fe400008f0eff */
[----:B------:R-:W-:Y:S02]  /*4290*/  ISETP.LT.AND P1, PT, R51, UR11, !P0 ;  /* 0x0000000b33007c0c */ /* 0x000fe4000c721270 */
[-C--:B0-----:R-:W-:Y:S02]  /*42a0*/  LEA.HI.X.SX32 R19, R22, R3.reuse, 0x1, P6 ;  /* 0x0000000316137211 */ /* 0x081fe400030f0eff */
[----:B------:R-:W-:Y:S02]  /*42b0*/  LEA R22, P6, R23, R2, 0x1 ;  /* 0x0000000217167211 */ /* 0x000fe400078c08ff */
[----:B-1----:R-:W-:Y:S01]  /*42c0*/  PRMT R21, R11, 0x7632, R21 ;  /* 0x000076320b157816 */ /* 0x002fe20000000015 */
[----:B------:R-:W-:Y:S01]  /*42d0*/  IMAD R20, R41, R0, RZ ;  /* 0x0000000029147224 */ /* 0x000fe200078e02ff */
[----:B------:R-:W-:-:S02]  /*42e0*/  LEA.HI.X.SX32 R23, R23, R3, 0x1, P6 ;  /* 0x0000000317177211 */ /* 0x000fc400030f0eff */
[----:B------:R-:W-:Y:S01]  /*42f0*/  ISETP.LT.AND P6, PT, R41, UR11, !P0 ;  /* 0x0000000b29007c0c */ /* 0x000fe2000c7c1270 */
[----:B------:R0:W-:Y:S01]  /*4300*/  @P5 STG.E.U16 desc[UR26][R8.64], R21 ;  /* 0x0000001508005986 */ /* 0x0001e2000c10151a */
[----:B------:R-:W-:-:S03]  /*4310*/  ISETP.LT.AND P5, PT, R43, UR11, !P0 ;  /* 0x0000000b2b007c0c */ /* 0x000fc6000c7a1270 */
[----:B--2---:R1:W-:Y:S01]  /*4320*/  @P4 STG.E.U16 desc[UR26][R18.64], R12 ;  /* 0x0000000c12004986 */ /* 0x0043e2000c10151a */
[----:B------:R-:W-:-:S04]  /*4330*/  LEA R10, P4, R24, R2, 0x1 ;  /* 0x00000002180a7211 */ /* 0x000fc800078808ff */
[----:B------:R-:W-:Y:S02]  /*4340*/  LEA.HI.X.SX32 R11, R24, R3, 0x1, P4 ;  /* 0x00000003180b7211 */ /* 0x000fe400020f0eff */
[----:B------:R-:W-:Y:S01]  /*4350*/  ISETP.LT.AND P4, PT, R49, UR11, !P0 ;  /* 0x0000000b31007c0c */ /* 0x000fe2000c781270 */
[-C--:B0-----:R-:W-:Y:S01]  /*4360*/  IMAD R21, R47, R0.reuse, RZ ;  /* 0x000000002f157224 */ /* 0x081fe200078e02ff */
[----:B------:R-:W-:Y:S01]  /*4370*/  PRMT R9, R12, 0x7632, R9 ;  /* 0x000076320c097816 */ /* 0x000fe20000000009 */
[----:B-1----:R-:W-:Y:S01]  /*4380*/  IMAD R12, R49, R0, RZ ;  /* 0x00000000310c7224 */ /* 0x002fe200078e02ff */
[----:B------:R-:W-:-:S03]  /*4390*/  PRMT R19, R13, 0x7632, R19 ;  /* 0x000076320d137816 */ /* 0x000fc60000000013 */
[----:B------:R0:W-:Y:S01]  /*43a0*/  @P1 STG.E.U16 desc[UR26][R22.64], R9 ;  /* 0x0000000916001986 */ /* 0x0001e2000c10151a */
[----:B------:R-:W-:-:S03]  /*43b0*/  LEA R8, P1, R20, R2, 0x1 ;  /* 0x0000000214087211 */ /* 0x000fc600078208ff */
[----:B------:R1:W-:Y:S01]  /*43c0*/  @P5 STG.E.U16 desc[UR26][R10.64], R13 ;  /* 0x0000000d0a005986 */ /* 0x0003e2000c10151a */
[-C--:B------:R-:W-:Y:S02]  /*43d0*/  LEA R18, P5, R12, R2.reuse, 0x1 ;  /* 0x000000020c127211 */ /* 0x080fe400078a08ff */
[----:B0-----:R-:W-:Y:S02]  /*43e0*/  LEA.HI.X.SX32 R9, R20, R3, 0x1, P1 ;  /* 0x0000000314097211 */ /* 0x001fe400008f0eff */
[----:B------:R-:W-:Y:S02]  /*43f0*/  ISETP.LT.AND P1, PT, R47, UR11, !P0 ;  /* 0x0000000b2f007c0c */ /* 0x000fe4000c721270 */
[----:B-1----:R-:W-:Y:S01]  /*4400*/  LOP3.LUT R10, R17, 0x20, RZ, 0xfc, !PT ;  /* 0x00000020110a7812 */ /* 0x002fe200078efcff */
[----:B------:R0:W-:Y:S01]  /*4410*/  @P6 STG.E.U16 desc[UR26][R8.64], R19 ;  /* 0x0000001308006986 */ /* 0x0001e2000c10151a */
[----:B------:R-:W-:Y:S01]  /*4420*/  LEA R20, P6, R21, R2, 0x1 ;  /* 0x0000000215147211 */ /* 0x000fe200078c08ff */
[----:B------:R-:W-:Y:S01]  /*4430*/  IMAD R11, R45, R0, RZ ;  /* 0x000000002d0b7224 */ /* 0x000fe200078e02ff */
[----:B------:R-:W-:-:S02]  /*4440*/  PRMT R13, R14, 0x7632, R13 ;  /* 0x000076320e0d7816 */ /* 0x000fc4000000000d */
[-C--:B------:R-:W-:Y:S02]  /*4450*/  LEA.HI.X.SX32 R21, R21, R3.reuse, 0x1, P6 ;  /* 0x0000000315157211 */ /* 0x080fe400030f0eff */
[----:B------:R-:W-:Y:S02]  /*4460*/  PRMT R22, R5, 0x7632, R22 ;  /* 0x0000763205167816 */ /* 0x000fe40000000016 */
[----:B0-----:R-:W-:Y:S01]  /*4470*/  LEA.HI.X.SX32 R19, R12, R3, 0x1, P5 ;  /* 0x000000030c137211 */ /* 0x001fe200028f0eff */
[----:B------:R-:W-:Y:S01]  /*4480*/  IMAD R9, R39, R0, RZ ;  /* 0x0000000027097224 */ /* 0x000fe200078e02ff */
[----:B------:R-:W-:Y:S02]  /*4490*/  ISETP.LT.AND P5, PT, R45, UR11, !P0 ;  /* 0x0000000b2d007c0c */ /* 0x000fe4000c7a1270 */
[----:B------:R-:W-:Y:S01]  /*44a0*/  LOP3.LUT R12, R17, 0x22, RZ, 0xfc, !PT ;  /* 0x00000022110c7812 */ /* 0x000fe200078efcff */
[----:B------:R0:W-:Y:S01]  /*44b0*/  @P4 STG.E.U16 desc[UR26][R18.64], R14 ;  /* 0x0000000e12004986 */ /* 0x0001e2000c10151a */
[----:B------:R-:W-:-:S02]  /*44c0*/  ISETP.LT.AND P4, PT, R10, UR11, !P0 ;  /* 0x0000000b0a007c0c */ /* 0x000fc4000c781270 */
[-C--:B------:R-:W-:Y:S01]  /*44d0*/  LEA R10, P6, R11, R2.reuse, 0x1 ;  /* 0x000000020b0a7211 */ /* 0x080fe200078c08ff */
[----:B------:R1:W-:Y:S01]  /*44e0*/  @P1 STG.E.U16 desc[UR26][R20.64], R13 ;  /* 0x0000000d14001986 */ /* 0x0003e2000c10151a */
[----:B------:R-:W-:Y:S02]  /*44f0*/  ISETP.LT.AND P1, PT, R39, UR11, !P0 ;  /* 0x0000000b27007c0c */ /* 0x000fe4000c721270 */
[----:B------:R-:W-:Y:S02]  /*4500*/  LEA.HI.X.SX32 R11, R11, R3, 0x1, P6 ;  /* 0x000000030b0b7211 */ /* 0x000fe400030f0eff */
[----:B------:R-:W-:-:S03]  /*4510*/  LEA R8, P6, R9, R2, 0x1 ;  /* 0x0000000209087211 */ /* 0x000fc600078c08ff */
[----:B------:R2:W-:Y:S01]  /*4520*/  @P5 STG.E.U16 desc[UR26][R10.64], R15 ;  /* 0x0000000f0a005986 */ /* 0x0005e2000c10151a */
[----:B------:R-:W-:Y:S01]  /*4530*/  ISETP.LT.AND P5, PT, R12, UR11, !P0 ;  /* 0x0000000b0c007c0c */ /* 0x000fe2000c7a1270 */
[C---:B0-----:R-:W-:Y:S01]  /*4540*/  IMAD R19, R0.reuse, 0x2, R37 ;  /* 0x0000000200137824 */ /* 0x041fe200078e0225 */
[-C--:B------:R-:W-:Y:S02]  /*4550*/  LEA.HI.X.SX32 R9, R9, R3.reuse, 0x1, P6 ;  /* 0x0000000309097211 */ /* 0x080fe400030f0eff */
[----:B------:R-:W-:Y:S02]  /*4560*/  LEA R12, P6, R37, R2, 0x1 ;  /* 0x00000002250c7211 */ /* 0x000fe400078c08ff */
[----:B-1----:R-:W-:Y:S02]  /*4570*/  PRMT R20, R15, 0x7632, R20 ;  /* 0x000076320f147816 */ /* 0x002fe40000000014 */
[----:B------:R-:W-:Y:S02]  /*4580*/  LOP3.LUT R14, R17, 0x24, RZ, 0xfc, !PT ;  /* 0x00000024110e7812 */ /* 0x000fe400078efcff */
[----:B------:R-:W-:Y:S01]  /*4590*/  LEA.HI.X.SX32 R13, R37, R3, 0x1, P6 ;  /* 0x00000003250d7211 */ /* 0x000fe200030f0eff */
[----:B------:R0:W-:Y:S01]  /*45a0*/  @P1 STG.E.U16 desc[UR26][R8.64], R20 ;  /* 0x0000001408001986 */ /* 0x0001e2000c10151a */
[----:B--2---:R-:W-:Y:S01]  /*45b0*/  IMAD R11, R0, 0x2, R19 ;  /* 0x00000002000b7824 */ /* 0x004fe200078e0213 */
[----:B------:R-:W-:-:S02]  /*45c0*/  ISETP.LT.AND P1, PT, R14, UR11, !P0 ;  /* 0x0000000b0e007c0c */ /* 0x000fc4000c721270 */
[-C--:B------:R-:W-:Y:S01]  /*45d0*/  LEA R18, P6, R19, R2.reuse, 0x1 ;  /* 0x0000000213127211 */ /* 0x080fe200078c08ff */
[----:B------:R1:W-:Y:S01]  /*45e0*/  @P4 STG.E.U16 desc[UR26][R12.64], R4 ;  /* 0x000000040c004986 */ /* 0x0003e2000c10151a */
[-C--:B------:R-:W-:Y:S02]  /*45f0*/  LEA R14, P4, R11, R2.reuse, 0x1 ;  /* 0x000000020b0e7211 */ /* 0x080fe400078808ff */
[-C--:B------:R-:W-:Y:S02]  /*4600*/  LEA.HI.X.SX32 R19, R19, R3.reuse, 0x1, P6 ;  /* 0x0000000313137211 */ /* 0x080fe400030f0eff */
[----:B------:R-:W-:Y:S02]  /*4610*/  LOP3.LUT R10, R17, 0x2a, RZ, 0xfc, !PT ;  /* 0x0000002a110a7812 */ /* 0x000fe400078efcff */
[----:B0-----:R-:W-:Y:S02]  /*4620*/  PRMT R9, R4, 0x7632, R9 ;  /* 0x0000763204097816 */ /* 0x001fe40000000009 */
[----:B------:R-:W-:Y:S01]  /*4630*/  LEA.HI.X.SX32 R15, R11, R3, 0x1, P4 ;  /* 0x000000030b0f7211 */ /* 0x000fe200020f0eff */
[----:B------:R-:W-:Y:S01]  /*4640*/  IMAD R11, R0, 0x2, R11 ;  /* 0x00000002000b7824 */ /* 0x000fe200078e020b */
[----:B------:R-:W-:Y:S01]  /*4650*/  ISETP.LT.AND P6, PT, R10, UR11, !P0 ;  /* 0x0000000b0a007c0c */ /* 0x000fe2000c7c1270 */
[----:B------:R0:W-:Y:S01]  /*4660*/  @P5 STG.E.U16 desc[UR26][R18.64], R9 ;  /* 0x0000000912005986 */ /* 0x0001e2000c10151a */
[C---:B------:R-:W-:Y:S01]  /*4670*/  LOP3.LUT R10, R17.reuse, 0x26, RZ, 0xfc, !PT ;  /* 0x00000026110a7812 */ /* 0x040fe200078efcff */
[----:B------:R-:W-:Y:S01]  /*4680*/  IMAD R21, R0, 0x2, R11 ;  /* 0x0000000200157824 */ /* 0x000fe200078e020b */
[----:B-1----:R-:W-:Y:S01]  /*4690*/  LOP3.LUT R4, R17, 0x28, RZ, 0xfc, !PT ;  /* 0x0000002811047812 */ /* 0x002fe200078efcff */
[----:B------:R1:W-:Y:S01]  /*46a0*/  @P1 STG.E.U16 desc[UR26][R14.64], R5 ;  /* 0x000000050e001986 */ /* 0x0003e2000c10151a */
[----:B------:R-:W-:-:S02]  /*46b0*/  LEA R12, P1, R11, R2, 0x1 ;  /* 0x000000020b0c7211 */ /* 0x000fc400078208ff */
[----:B------:R-:W-:Y:S02]  /*46c0*/  ISETP.LT.AND P5, PT, R10, UR11, !P0 ;  /* 0x0000000b0a007c0c */ /* 0x000fe4000c7a1270 */
[-C--:B------:R-:W-:Y:S02]  /*46d0*/  LEA.HI.X.SX32 R13, R11, R3.reuse, 0x1, P1 ;  /* 0x000000030b0d7211 */ /* 0x080fe400008f0eff */
[----:B------:R-:W2:Y:S01]  /*46e0*/  LDS.128 R8, [R16+UR13+0x800] ;  /* 0x0008000d10087984 */ /* 0x000ea20008000c00 */
[----:B------:R-:W-:Y:S01]  /*46f0*/  ISETP.LT.AND P4, PT, R4, UR11, !P0 ;  /* 0x0000000b04007c0c */ /* 0x000fe2000c781270 */
[C---:B0-----:R-:W-:Y:S01]  /*4700*/  IMAD R19, R0.reuse, 0x2, R21 ;  /* 0x0000000200137824 */ /* 0x041fe200078e0215 */
[----:B------:R-:W-:Y:S02]  /*4710*/  LEA R20, P1, R21, R2, 0x1 ;  /* 0x0000000215147211 */ /* 0x000fe400078208ff */
[----:B------:R-:W-:Y:S01]  /*4720*/  LOP3.LUT R4, R17, 0x2c, RZ, 0xfc, !PT ;  /* 0x0000002c11047812 */ /* 0x000fe200078efcff */
[----:B-1----:R-:W-:Y:S01]  /*4730*/  IMAD R15, R0, 0x2, R19 ;  /* 0x00000002000f7824 */ /* 0x002fe200078e0213 */
[----:B------:R-:W-:-:S02]  /*4740*/  LEA.HI.X.SX32 R21, R21, R3, 0x1, P1 ;  /* 0x0000000315157211 */ /* 0x000fc400008f0eff */
[----:B------:R0:W-:Y:S01]  /*4750*/  @P5 STG.E.U16 desc[UR26][R12.64], R22 ;  /* 0x000000160c005986 */ /* 0x0001e2000c10151a */
[----:B------:R-:W-:Y:S02]  /*4760*/  ISETP.LT.AND P1, PT, R4, UR11, !P0 ;  /* 0x0000000b04007c0c */ /* 0x000fe4000c721270 */
[----:B------:R-:W-:Y:S02]  /*4770*/  LOP3.LUT R5, R17, 0x2e, RZ, 0xfc, !PT ;  /* 0x0000002e11057812 */ /* 0x000fe400078efcff */
[-C--:B------:R-:W-:Y:S01]  /*4780*/  LEA R4, P5, R19, R2.reuse, 0x1 ;  /* 0x0000000213047211 */ /* 0x080fe200078a08ff */
[----:B------:R1:W-:Y:S01]  /*4790*/  @P4 STG.E.U16 desc[UR26][R20.64], R6 ;  /* 0x0000000614004986 */ /* 0x0003e2000c10151a */
[----:B------:R-:W-:Y:S02]  /*47a0*/  ISETP.LT.AND P4, PT, R5, UR11, !P0 ;  /* 0x0000000b05007c0c */ /* 0x000fe4000c781270 */
[----:B------:R-:W-:Y:S02]  /*47b0*/  LEA.HI.X.SX32 R5, R19, R3, 0x1, P5 ;  /* 0x0000000313057211 */ /* 0x000fe400028f0eff */
[----:B------:R-:W-:Y:S01]  /*47c0*/  LEA R14, P5, R15, R2, 0x1 ;  /* 0x000000020f0e7211 */ /* 0x000fe200078a08ff */
[----:B0-----:R-:W-:Y:S01]  /*47d0*/  IMAD R13, R0, 0x2, R15 ;  /* 0x00000002000d7824 */ /* 0x001fe200078e020f */
[----:B------:R-:W-:-:S02]  /*47e0*/  LOP3.LUT R16, R17, 0x30, RZ, 0xfc, !PT ;  /* 0x0000003011107812 */ /* 0x000fc400078efcff */
[----:B------:R-:W-:Y:S01]  /*47f0*/  LEA.HI.X.SX32 R15, R15, R3, 0x1, P5 ;  /* 0x000000030f0f7211 */ /* 0x000fe200028f0eff */
[----:B------:R-:W-:Y:S01]  /*4800*/  IMAD R19, R0, 0x2, R13 ;  /* 0x0000000200137824 */ /* 0x000fe200078e020d */
[----:B------:R-:W-:Y:S02]  /*4810*/  ISETP.LT.AND P5, PT, R16, UR11, !P0 ;  /* 0x0000000b10007c0c */ /* 0x000fe4000c7a1270 */
[----:B-1----:R-:W-:Y:S02]  /*4820*/  PRMT R21, R6, 0x7632, R21 ;  /* 0x0000763206157816 */ /* 0x002fe40000000015 */
[----:B------:R-:W-:Y:S02]  /*4830*/  LOP3.LUT R6, R17, 0x32, RZ, 0xfc, !PT ;  /* 0x0000003211067812 */ /* 0x000fe400078efcff */
[----:B------:R-:W-:Y:S01]  /*4840*/  PRMT R16, R7, 0x7632, R16 ;  /* 0x0000763207107816 */ /* 0x000fe20000000010 */
[----:B------:R0:W-:Y:S01]  /*4850*/  @P6 STG.E.U16 desc[UR26][R4.64], R21 ;  /* 0x0000001504006986 */ /* 0x0001e2000c10151a */
[----:B------:R-:W-:-:S03]  /*4860*/  LEA R12, P6, R13, R2, 0x1 ;  /* 0x000000020d0c7211 */ /* 0x000fc600078c08ff */
[----:B------:R1:W-:Y:S01]  /*4870*/  @P1 STG.E.U16 desc[UR26][R14.64], R7 ;  /* 0x000000070e001986 */ /* 0x0003e2000c10151a */
[-C--:B------:R-:W-:Y:S02]  /*4880*/  LEA.HI.X.SX32 R13, R13, R3.reuse, 0x1, P6 ;  /* 0x000000030d0d7211 */ /* 0x080fe400030f0eff */
[-C--:B------:R-:W-:Y:S02]  /*4890*/  LEA R18, P6, R19, R2.reuse, 0x1 ;  /* 0x0000000213127211 */ /* 0x080fe400078c08ff */
[----:B------:R-:W-:Y:S01]  /*48a0*/  ISETP.LT.AND P1, PT, R6, UR11, !P0 ;  /* 0x0000000b06007c0c */ /* 0x000fe2000c721270 */
[----:B------:R3:W-:Y:S01]  /*48b0*/  @P4 STG.E.U16 desc[UR26][R12.64], R16 ;  /* 0x000000100c004986 */ /* 0x0007e2000c10151a */
[----:B------:R-:W-:Y:S01]  /*48c0*/  LOP3.LUT R6, R17, 0x36, RZ, 0xfc, !PT ;  /* 0x0000003611067812 */ /* 0x000fe200078efcff */
[----:B0-----:R-:W-:Y:S01]  /*48d0*/  IMAD R5, R0, 0x2, R19 ;  /* 0x0000000200057824 */ /* 0x001fe200078e0213 */
[-C--:B------:R-:W-:Y:S02]  /*48e0*/  LEA.HI.X.SX32 R19, R19, R3.reuse, 0x1, P6 ;  /* 0x0000000313137211 */ /* 0x080fe400030f0eff */
[----:B------:R-:W-:Y:S01]  /*48f0*/  ISETP.LT.AND P4, PT, R6, UR11, !P0 ;  /* 0x0000000b06007c0c */ /* 0x000fe2000c781270 */
[C---:B-1----:R-:W-:Y:S01]  /*4900*/  IMAD R7, R0.reuse, 0x2, R5 ;  /* 0x0000000200077824 */ /* 0x042fe200078e0205 */
[----:B------:R-:W-:Y:S01]  /*4910*/  LEA R4, P6, R5, R2, 0x1 ;  /* 0x0000000205047211 */ /* 0x000fe200078c08ff */
[----:B--2---:R0:W-:Y:S01]  /*4920*/  @P5 STG.E.U16 desc[UR26][R18.64], R8 ;  /* 0x0000000812005986 */ /* 0x0041e2000c10151a */
[----:B------:R-:W-:Y:S01]  /*4930*/  LOP3.LUT R6, R17, 0x34, RZ, 0xfc, !PT ;  /* 0x0000003411067812 */ /* 0x000fe200078efcff */
[----:B------:R-:W-:Y:S01]  /*4940*/  IMAD R15, R0, 0x2, R7 ;  /* 0x00000002000f7824 */ /* 0x000fe200078e0207 */
[----:B------:R-:W-:-:S02]  /*4950*/  LEA.HI.X.SX32 R5, R5, R3, 0x1, P6 ;  /* 0x0000000305057211 */ /* 0x000fc400030f0eff */
[----:B---3--:R-:W-:Y:S01]  /*4960*/  PRMT R13, R8, 0x7632, R13 ;  /* 0x00007632080d7816 */ /* 0x008fe2000000000d */
[----:B------:R-:W-:Y:S01]  /*4970*/  IMAD R21, R0, 0x2, R15 ;  /* 0x0000000200157824 */ /* 0x000fe200078e020f */
[----:B------:R-:W-:Y:S02]  /*4980*/  ISETP.LT.AND P5, PT, R6, UR11, !P0 ;  /* 0x0000000b06007c0c */ /* 0x000fe4000c7a1270 */
[-C--:B------:R-:W-:Y:S01]  /*4990*/  LEA R6, P6, R7, R2.reuse, 0x1 ;  /* 0x0000000207067211 */ /* 0x080fe200078c08ff */
[----:B------:R1:W-:Y:S01]  /*49a0*/  @P1 STG.E.U16 desc[UR26][R4.64], R13 ;  /* 0x0000000d04001986 */ /* 0x0003e2000c10151a */
[C---:B------:R-:W-:Y:S01]  /*49b0*/  IMAD R23, R0.reuse, 0x2, R21 ;  /* 0x0000000200177824 */ /* 0x040fe200078e0215 */
[-C--:B------:R-:W-:Y:S02]  /*49c0*/  LEA R12, P1, R15, R2.reuse, 0x1 ;  /* 0x000000020f0c7211 */ /* 0x080fe400078208ff */
[----:B------:R-:W-:Y:S01]  /*49d0*/  LEA.HI.X.SX32 R7, R7, R3, 0x1, P6 ;  /* 0x0000000307077211 */ /* 0x000fe200030f0eff */
[----:B0-----:R-:W-:Y:S01]  /*49e0*/  IMAD R19, R0, 0x2, R23 ;  /* 0x0000000200137824 */ /* 0x001fe200078e0217 */
[----:B------:R-:W-:-:S02]  /*49f0*/  LEA R14, P6, R21, R2, 0x1 ;  /* 0x00000002150e7211 */ /* 0x000fc400078c08ff */
[----:B------:R-:W-:Y:S01]  /*4a00*/  LOP3.LUT R8, R17, 0x3c, RZ, 0xfc, !PT ;  /* 0x0000003c11087812 */ /* 0x000fe200078efcff */
[----:B------:R-:W-:Y:S01]  /*4a10*/  IMAD R0, R0, 0x2, R19 ;  /* 0x0000000200007824 */ /* 0x000fe200078e0213 */
[----:B------:R0:W-:Y:S01]  /*4a20*/  @P5 STG.E.U16 desc[UR26][R6.64], R9 ;  /* 0x0000000906005986 */ /* 0x0001e2000c10151a */
[-C--:B-1----:R-:W-:Y:S02]  /*4a30*/  LEA.HI.X.SX32 R13, R15, R3.reuse, 0x1, P1 ;  /* 0x000000030f0d7211 */ /* 0x082fe400008f0eff */
[-C--:B------:R-:W-:Y:S02]  /*4a40*/  LEA R16, P1, R23, R2.reuse, 0x1 ;  /* 0x0000000217107211 */ /* 0x080fe400078208ff */
[----:B------:R-:W-:Y:S02]  /*4a50*/  LOP3.LUT R4, R17, 0x3e, RZ, 0xfc, !PT ;  /* 0x0000003e11047812 */ /* 0x000fe400078efcff */
[----:B------:R-:W-:Y:S02]  /*4a60*/  LEA.HI.X.SX32 R15, R21, R3, 0x1, P6 ;  /* 0x00000003150f7211 */ /* 0x000fe400030f0eff */
[----:B------:R-:W-:-:S02]  /*4a70*/  LEA R18, P6, R19, R2, 0x1 ;  /* 0x0000000213127211 */ /* 0x000fc400078c08ff */
[-C--:B------:R-:W-:Y:S02]  /*4a80*/  LEA.HI.X.SX32 R17, R23, R3.reuse, 0x1, P1 ;  /* 0x0000000317117211 */ /* 0x080fe400008f0eff */
[----:B------:R-:W-:Y:S02]  /*4a90*/  ISETP.LT.AND P1, PT, R8, UR11, !P0 ;  /* 0x0000000b08007c0c */ /* 0x000fe4000c721270 */
[----:B------:R-:W-:Y:S02]  /*4aa0*/  ISETP.LT.AND P0, PT, R4, UR11, !P0 ;  /* 0x0000000b04007c0c */ /* 0x000fe4000c701270 */
[----:B------:R-:W-:Y:S02]  /*4ab0*/  LEA.HI.X.SX32 R19, R19, R3, 0x1, P6 ;  /* 0x0000000313137211 */ /* 0x000fe400030f0eff */
[----:B------:R-:W-:Y:S02]  /*4ac0*/  LEA R2, P6, R0, R2, 0x1 ;  /* 0x0000000200027211 */ /* 0x000fe400078c08ff */
[----:B------:R-:W-:-:S02]  /*4ad0*/  PRMT R4, R9, 0x7632, R4 ;  /* 0x0000763209047816 */ /* 0x000fc40000000004 */
[----:B------:R-:W-:Y:S02]  /*4ae0*/  PRMT R8, R10, 0x7632, R8 ;  /* 0x000076320a087816 */ /* 0x000fe40000000008 */
[----:B------:R-:W-:Y:S01]  /*4af0*/  LEA.HI.X.SX32 R3, R0, R3, 0x1, P6 ;  /* 0x0000000300037211 */ /* 0x000fe200030f0eff */
[----:B------:R0:W-:Y:S01]  /*4b00*/  @P4 STG.E.U16 desc[UR26][R12.64], R4 ;  /* 0x000000040c004986 */ /* 0x0001e2000c10151a */
[----:B------:R-:W-:-:S03]  /*4b10*/  PRMT R0, R11, 0x7632, R0 ;  /* 0x000076320b007816 */ /* 0x000fc60000000000 */
[----:B------:R0:W-:Y:S04]  /*4b20*/  @P3 STG.E.U16 desc[UR26][R14.64], R10 ;  /* 0x0000000a0e003986 */ /* 0x0001e8000c10151a */
[----:B------:R0:W-:Y:S04]  /*4b30*/  @P2 STG.E.U16 desc[UR26][R16.64], R8 ;  /* 0x0000000810002986 */ /* 0x0001e8000c10151a */
[----:B------:R0:W-:Y:S04]  /*4b40*/  @P1 STG.E.U16 desc[UR26][R18.64], R11 ;  /* 0x0000000b12001986 */ /* 0x0001e8000c10151a */
[----:B------:R0:W-:Y:S01]  /*4b50*/  @P0 STG.E.U16 desc[UR26][R2.64], R0 ;  /* 0x0000000002000986 */ /* 0x0001e2000c10151a */
[----:B------:R-:W-:Y:S06]  /*4b60*/  BAR.SYNC.DEFER_BLOCKING 0x0 ;  /* 0x0000000000007b1d */ /* 0x000fec0000010000 */
[----:B------:R-:W-:Y:S05]  /*4b70*/  BRA.U UP0, `(.L_x_13) ;  /* 0x0000000100a07547 */ /* 0x000fea000b800000 */
[----:B------:R-:W1:Y:S01]  /*4b80*/  S2UR UR5, SR_CgaCtaId ;  /* 0x00000000000579c3 */ /* 0x000e620000008800 */
[----:B------:R-:W-:Y:S01]  /*4b90*/  NOP ;  /* 0x0000000000007918 */ /* 0x000fe20000000000 */
[----:B------:R-:W-:Y:S01]  /*4ba0*/  UMOV UR4, 0x50 ;  /* 0x0000005000047882 */ /* 0x000fe20000000000 */
[----:B0-----:R-:W-:Y:S02]  /*4bb0*/  IMAD.U32 R0, RZ, RZ, UR12 ;  /* 0x0000000cff007e24 */ /* 0x001fe4000f8e00ff */
[----:B------:R-:W-:Y:S02]  /*4bc0*/  IMAD.MOV.U32 R3, RZ, RZ, 0x3 ;  /* 0x00000003ff037424 */ /* 0x000fe400078e00ff */
[----:B------:R-:W-:Y:S01]  /*4bd0*/  IMAD.MOV.U32 R7, RZ, RZ, 0x1 ;  /* 0x00000001ff077424 */ /* 0x000fe200078e00ff */
[----:B------:R-:W-:-:S04]  /*4be0*/  LOP3.LUT R0, R0, 0xffff, RZ, 0xc0, !PT ;  /* 0x0000ffff00007812 */ /* 0x000fc800078ec0ff */
[----:B------:R-:W-:-:S05]  /*4bf0*/  SHF.R.U32.HI R0, RZ, 0x5, R0 ;  /* 0x00000005ff007819 */ /* 0x000fca0000011600 */
[----:B------:R-:W-:Y:S01]  /*4c00*/  VIADD R2, R0, 0x10 ;  /* 0x0000001000027836 */ /* 0x000fe20000000000 */
[----:B------:R-:W-:Y:S01]  /*4c10*/  SHF.L.U32 R0, R3, R0, RZ ;  /* 0x0000000003007219 */ /* 0x000fe200000006ff */
[----:B-1----:R-:W-:-:S03]  /*4c20*/  ULEA UR6, UR5, UR4, 0x18 ;  /* 0x0000000405067291 */ /* 0x002fc6000f8ec0ff */
[----:B------:R-:W-:-:S04]  /*4c30*/  SHF.L.U32 R3, R7, R2, RZ ;  /* 0x0000000207037219 */ /* 0x000fc800000006ff */
[----:B------:R-:W-:Y:S02]  /*4c40*/  LOP3.LUT R0, R3, R0, RZ, 0xfc, !PT ;  /* 0x0000000003007212 */ /* 0x000fe400078efcff */
[----:B------:R-:W0:Y:S02]  /*4c50*/  LDS R5, [UR6] ;  /* 0x00000006ff057984 */ /* 0x000e240008000800 */
[C---:B------:R-:W-:Y:S02]  /*4c60*/  LOP3.LUT R2, R0.reuse, 0xffff, RZ, 0xc0, !PT ;  /* 0x0000ffff00027812 */ /* 0x040fe400078ec0ff */
[----:B0-----:R-:W-:-:S04]  /*4c70*/  LOP3.LUT R3, R0, 0xffff, R5, 0x80, !PT ;  /* 0x0000ffff00037812 */ /* 0x001fc800078e8005 */
[----:B------:R-:W-:-:S13]  /*4c80*/  ISETP.NE.AND P0, PT, R3, R2, PT ;  /* 0x000000020300720c */ /* 0x000fda0003f05270 */
[----:B------:R-:W-:Y:S05]  /*4c90*/  @P0 BRA `(.L_x_14) ;  /* 0x0000000000500947 */ /* 0x000fea0003800000 */
[----:B------:R-:W-:Y:S02]  /*4ca0*/  SHF.R.U32.HI R5, RZ, 0x10, R5 ;  /* 0x00000010ff057819 */ /* 0x000fe40000011605 */
[----:B------:R-:W-:-:S04]  /*4cb0*/  SHF.R.U32.HI R2, RZ, 0x10, R0 ;  /* 0x00000010ff027819 */ /* 0x000fc80000011600 */
[----:B------:R-:W-:-:S04]  /*4cc0*/  LOP3.LUT R5, R5, R2, RZ, 0xc0, !PT ;  /* 0x0000000205057212 */ /* 0x000fc800078ec0ff */
[----:B------:R-:W-:-:S13]  /*4cd0*/  ISETP.NE.AND P0, PT, R5, R2, PT ;  /* 0x000000020500720c */ /* 0x000fda0003f05270 */
[----:B------:R-:W-:Y:S05]  /*4ce0*/  @P0 BRA `(.L_x_15) ;  /* 0x0000000000300947 */ /* 0x000fea0003800000 */
[----:B------:R-:W-:Y:S01]  /*4cf0*/  R2UR UR4, R0 ;  /* 0x00000000000472ca */ /* 0x000fe200000e0000 */
[----:B------:R-:W-:Y:S01]  /*4d00*/  VOTEU.ANY UR5, UPT, PT ;  /* 0x0000000000057886 */ /* 0x000fe200038e0100 */
[----:B------:R-:W0:Y:S01]  /*4d10*/  S2R R0, SR_LANEID ;  /* 0x0000000000007919 */ /* 0x000e220000000000 */
[----:B------:R-:W-:-:S10]  /*4d20*/  UFLO.U32 UR5, UR5 ;  /* 0x00000005000572bd */ /* 0x000fd400080e0000 */
[----:B------:R-:W-:-:S06]  /*4d30*/  ULOP3.LUT UR4, URZ, UR4, URZ, 0x33, !UPT ;  /* 0x00000004ff047292 */ /* 0x000fcc000f8e33ff */
[----:B------:R-:W-:-:S04]  /*4d40*/  IMAD.U32 R2, RZ, RZ, UR4 ;  /* 0x00000004ff027e24 */ /* 0x000fc8000f8e00ff */
[----:B------:R-:W1:Y:S02]  /*4d50*/  REDUX UR7, R2 ;  /* 0x00000000020773c4 */ /* 0x000e640000000000 */
[----:B------:R2:W-:Y:S01]  /*4d60*/  UTCATOMSWS.AND URZ, UR4 ;  /* 0x0000000400ff79e3 */ /* 0x0005e20008000000 */
[----:B0-----:R-:W-:Y:S01]  /*4d70*/  ISETP.EQ.U32.AND P0, PT, R0, UR5, PT ;  /* 0x0000000500007c0c */ /* 0x001fe2000bf02070 */
[----:B-1----:R-:W-:-:S12]  /*4d80*/  IMAD.U32 R0, RZ, RZ, UR7 ;  /* 0x00000007ff007e24 */ /* 0x002fd8000f8e00ff */
[----:B------:R2:W-:Y:S01]  /*4d90*/  @P0 ATOMS.AND RZ, [UR6], R0 ;  /* 0x00000000ffff098c */ /* 0x0005e2000a800006 */
[----:B------:R-:W-:Y:S05]  /*4da0*/  BRA `(.L_x_13) ;  /* 0x0000000000147947 */ /* 0x000fea0003800000 */
.L_x_15:
[----:B------:R-:W-:-:S07]  /*4db0*/  MOV R2, 0x4dd0 ;  /* 0x00004dd000027802 */ /* 0x000fce0000000f00 */
[----:B------:R-:W-:Y:S05]  /*4dc0*/  CALL.REL.NOINC `($__internal_0_$__cuda_sm10x_tcgen05_guardrail_trap_col_being_dealloced_not_returned_by_alloc) ;  /* 0x00000000002c7944 */ /* 0x000fea0003c00000 */
[----:B------:R-:W-:Y:S05]  /*4dd0*/  BRA `(.L_x_13) ;  /* 0x0000000000087947 */ /* 0x000fea0003800000 */
.L_x_14:
[----:B------:R-:W-:-:S07]  /*4de0*/  MOV R2, 0x4e00 ;  /* 0x00004e0000027802 */ /* 0x000fce0000000f00 */
[----:B------:R-:W-:Y:S05]  /*4df0*/  CALL.REL.NOINC `($__internal_2_$__cuda_sm10x_tcgen05_guardrail_trap_unallocated_columns_being_dealloced) ;  /* 0x0000000000387944 */ /* 0x000fea0003c00000 */
.L_x_13:
[----:B------:R-:W-:Y:S01]  /*4e00*/  NOP ;  /* 0x0000000000007918 */ /* 0x000fe20000000000 */
[----:B--2---:R-:W-:Y:S05]  /*4e10*/  EXIT ;  /* 0x000000000000794d */ /* 0x004fea0003800000 */
.L_x_8:
[----:B------:R-:W0:Y:S02]  /*4e20*/  SYNCS.PHASECHK.TRANS64.TRYWAIT P6, [UR15], R80 ;  /* 0x00000050ff0075a7 */ /* 0x000e2400080c110f */
[----:B0-----:R-:W-:Y:S05]  /*4e30*/  @!P6 BRA `(.L_x_8) ;  /* 0xfffffffc00f8e947 */ /* 0x001fea000383ffff */
[----:B------:R-:W-:Y:S05]  /*4e40*/  BRA `(.L_x_16) ;  /* 0xffffffe000907947 */ /* 0x000fea000383ffff */
.L_x_12:
[----:B------:R-:W1:Y:S02]  /*4e50*/  SYNCS.PHASECHK.TRANS64.TRYWAIT P0, [UR15], R4 ;  /* 0x00000004ff0075a7 */ /* 0x000e64000800110f */
[----:B-1----:R-:W-:Y:S05]  /*4e60*/  @!P0 BRA `(.L_x_12) ;  /* 0xfffffffc00f88947 */ /* 0x002fea000383ffff */
[----:B------:R-:W-:Y:S05]  /*4e70*/  BRA `(.L_x_11) ;  /* 0xffffffec00347947 */ /* 0x000fea000383ffff */
        .weak           $__internal_0_$__cuda_sm10x_tcgen05_guardrail_trap_col_being_dealloced_not_returned_by_alloc
        .type           $__internal_0_$__cuda_sm10x_tcgen05_guardrail_trap_col_being_dealloced_not_returned_by_alloc,@function
        .size           $__internal_0_$__cuda_sm10x_tcgen05_guardrail_trap_col_being_dealloced_not_returned_by_alloc,($__internal_1_$__cuda_sm10x_tcgen05_guardrail_trap_phase_invalid_during_alloc - $__internal_0_$__cuda_sm10x_tcgen05_guardrail_trap_col_being_dealloced_not_returned_by_alloc)
$__internal_0_$__cuda_sm10x_tcgen05_guardrail_trap_col_being_dealloced_not_returned_by_alloc:
[----:B------:R-:W-:Y:S05]  /*4e80*/  BPT.TRAP 0x1 ;  /* 0x000000040000795c */ /* 0x000fea0000300000 */
[----:B------:R-:W-:-:S04]  /*4e90*/  IMAD.MOV.U32 R3, RZ, RZ, 0x0 ;  /* 0x00000000ff037424 */ /* 0x000fc800078e00ff */
[----:B------:R-:W-:Y:S05]  /*4ea0*/  RET.REL.NODEC R2 `(matmul_kernel) ;  /* 0xffffffb002547950 */ /* 0x000fea0003c3ffff */
        .weak           $__internal_1_$__cuda_sm10x_tcgen05_guardrail_trap_phase_invalid_during_alloc
        .type           $__internal_1_$__cuda_sm10x_tcgen05_guardrail_trap_phase_invalid_during_alloc,@function
        .size           $__internal_1_$__cuda_sm10x_tcgen05_guardrail_trap_phase_invalid_during_alloc,($__internal_2_$__cuda_sm10x_tcgen05_guardrail_trap_unallocated_columns_being_dealloced - $__internal_1_$__cuda_sm10x_tcgen05_guardrail_trap_phase_invalid_during_alloc)
$__internal_1_$__cuda_sm10x_tcgen05_guardrail_trap_phase_invalid_during_alloc:
[----:B------:R-:W-:Y:S05]  /*4eb0*/  BPT.TRAP 0x1 ;  /* 0x000000040000795c */ /* 0x000fea0000300000 */
[----:B------:R-:W-:-:S04]  /*4ec0*/  IMAD.MOV.U32 R3, RZ, RZ, 0x0 ;  /* 0x00000000ff037424 */ /* 0x000fc800078e00ff */
[----:B------:R-:W-:Y:S05]  /*4ed0*/  RET.REL.NODEC R2 `(matmul_kernel) ;  /* 0xffffffb002487950 */ /* 0x000fea0003c3ffff */
        .weak           $__internal_2_$__cuda_sm10x_tcgen05_guardrail_trap_unallocated_columns_being_dealloced
        .type           $__internal_2_$__cuda_sm10x_tcgen05_guardrail_trap_unallocated_columns_being_dealloced,@function
        .size           $__internal_2_$__cuda_sm10x_tcgen05_guardrail_trap_unallocated_columns_being_dealloced,(.L_x_20 - $__internal_2_$__cuda_sm10x_tcgen05_guardrail_trap_unallocated_columns_being_dealloced)
$__internal_2_$__cuda_sm10x_tcgen05_guardrail_trap_unallocated_columns_being_dealloced:
[----:B------:R-:W-:Y:S05]  /*4ee0*/  BPT.TRAP 0x1 ;  /* 0x000000040000795c */ /* 0x000fea0000300000 */
[----:B------:R-:W-:-:S04]  /*4ef0*/  IMAD.MOV.U32 R3, RZ, RZ, 0x0 ;  /* 0x00000000ff037424 */ /* 0x000fc800078e00ff */
[----:B------:R-:W-:Y:S05]  /*4f00*/  RET.REL.NODEC R2 `(matmul_kernel) ;  /* 0xffffffb0023c7950 */ /* 0x000fea0003c3ffff */
.L_x_17:
[----:B------:R-:W-:-:S00]  /*4f10*/  BRA `(.L_x_17) ;  /* 0xfffffffc00fc7947 */ /* 0x000fc0000383ffff */
[----:B------:R-:W-:-:S00]  /*4f20*/  NOP ;  /* 0x0000000000007918 */ /* 0x000fc00000000000 */
        /* <DEDUP_REMOVED lines=13> */
.L_x_20:


//--------------------- .nv.shared.matmul_kernel  --------------------------
	.section	.nv.shared.matmul_kernel,"aw",@nobits
	.sectionflags	@""
	.align	16
	.zero		1024


//--------------------- .nv.shared.reserved.0     --------------------------
	.section	.nv.shared.reserved.0,"aw",@nobits
	.align	8
	.weak		__nv_reservedSMEM_offset_0_alias
	.size		__nv_reservedSMEM_offset_0_alias, 0, 64
	.other		__nv_reservedSMEM_offset_0_alias,@"STO_CUDA_RESERVED_SHARED STV_DEFAULT"
__nv_reservedSMEM_offset_0_alias:
	.zero		0
.nv.shared.reserved.0:
	.zero		64
	.weak		__nv_reservedSMEM_allocation_phase
	.type		__nv_reservedSMEM_allocation_phase,@object
	.size		__nv_reservedSMEM_allocation_phase,(.L_0 - __nv_reservedSMEM_allocation_phase)
__nv_reservedSMEM_allocation_phase:
	.zero		1
.L_0:
	.zero		7
	.weak		__nv_reservedSMEM_devtool_atexit_pc
	.type		__nv_reservedSMEM_devtool_atexit_pc,@object
	.size		__nv_reservedSMEM_devtool_atexit_pc,(__nv_reservedSMEM_allocation_mask - __nv_reservedSMEM_devtool_atexit_pc)
__nv_reservedSMEM_devtool_atexit_pc:
	.zero		8
	.weak		__nv_reservedSMEM_allocation_mask
	.type		__nv_reservedSMEM_allocation_mask,@object
	.size		__nv_reservedSMEM_allocation_mask,(.L_2 - __nv_reservedSMEM_allocation_mask)
__nv_reservedSMEM_allocation_mask:
	.zero		4
.L_2:


//--------------------- .nv.constant0.matmul_kernel --------------------------
	.section	.nv.constant0.matmul_kernel,"a",@progbits
	.sectionflags	@""
	.align	4
.nv.constant0.matmul_kernel:
	.zero		976


//--------------------- SYMBOLS --------------------------

	.type		.nv.reservedSmem.offset0,@object
	.size		.nv.reservedSmem.offset0,0x4
	.type		.nv.reservedSmem.cap,@object
	.size		.nv.reservedSmem.cap,0x4
